//
// Generated by NVIDIA NVVM Compiler
//
// Compiler Build ID: CL-36424714
// Cuda compilation tools, release 13.0, V13.0.88
// Based on NVVM 20.0.0
//

.version 9.0
.target sm_100
.address_size 64

	// .globl	_Z5curviPdS_S_S_S_S_S_S_S_S_S_S_ddi

.visible .entry _Z5curviPdS_S_S_S_S_S_S_S_S_S_S_ddi(
	.param .u64 .ptr .align 1 _Z5curviPdS_S_S_S_S_S_S_S_S_S_S_ddi_param_0,
	.param .u64 .ptr .align 1 _Z5curviPdS_S_S_S_S_S_S_S_S_S_S_ddi_param_1,
	.param .u64 .ptr .align 1 _Z5curviPdS_S_S_S_S_S_S_S_S_S_S_ddi_param_2,
	.param .u64 .ptr .align 1 _Z5curviPdS_S_S_S_S_S_S_S_S_S_S_ddi_param_3,
	.param .u64 .ptr .align 1 _Z5curviPdS_S_S_S_S_S_S_S_S_S_S_ddi_param_4,
	.param .u64 .ptr .align 1 _Z5curviPdS_S_S_S_S_S_S_S_S_S_S_ddi_param_5,
	.param .u64 .ptr .align 1 _Z5curviPdS_S_S_S_S_S_S_S_S_S_S_ddi_param_6,
	.param .u64 .ptr .align 1 _Z5curviPdS_S_S_S_S_S_S_S_S_S_S_ddi_param_7,
	.param .u64 .ptr .align 1 _Z5curviPdS_S_S_S_S_S_S_S_S_S_S_ddi_param_8,
	.param .u64 .ptr .align 1 _Z5curviPdS_S_S_S_S_S_S_S_S_S_S_ddi_param_9,
	.param .u64 .ptr .align 1 _Z5curviPdS_S_S_S_S_S_S_S_S_S_S_ddi_param_10,
	.param .u64 .ptr .align 1 _Z5curviPdS_S_S_S_S_S_S_S_S_S_S_ddi_param_11,
	.param .f64 _Z5curviPdS_S_S_S_S_S_S_S_S_S_S_ddi_param_12,
	.param .f64 _Z5curviPdS_S_S_S_S_S_S_S_S_S_S_ddi_param_13,
	.param .u32 _Z5curviPdS_S_S_S_S_S_S_S_S_S_S_ddi_param_14
)
{
	.reg .pred 	%p<7>;
	.reg .b32 	%r<17>;
	.reg .b64 	%rd<79>;
	.reg .b64 	%fd<743>;

	ld.param.u64 	%rd17, [_Z5curviPdS_S_S_S_S_S_S_S_S_S_S_ddi_param_0];
	ld.param.u64 	%rd18, [_Z5curviPdS_S_S_S_S_S_S_S_S_S_S_ddi_param_1];
	ld.param.u64 	%rd19, [_Z5curviPdS_S_S_S_S_S_S_S_S_S_S_ddi_param_2];
	ld.param.u64 	%rd20, [_Z5curviPdS_S_S_S_S_S_S_S_S_S_S_ddi_param_3];
	ld.param.u64 	%rd21, [_Z5curviPdS_S_S_S_S_S_S_S_S_S_S_ddi_param_4];
	ld.param.u64 	%rd22, [_Z5curviPdS_S_S_S_S_S_S_S_S_S_S_ddi_param_5];
	ld.param.u64 	%rd23, [_Z5curviPdS_S_S_S_S_S_S_S_S_S_S_ddi_param_6];
	ld.param.u64 	%rd24, [_Z5curviPdS_S_S_S_S_S_S_S_S_S_S_ddi_param_7];
	ld.param.u64 	%rd25, [_Z5curviPdS_S_S_S_S_S_S_S_S_S_S_ddi_param_8];
	ld.param.u64 	%rd26, [_Z5curviPdS_S_S_S_S_S_S_S_S_S_S_ddi_param_9];
	ld.param.u64 	%rd27, [_Z5curviPdS_S_S_S_S_S_S_S_S_S_S_ddi_param_10];
	ld.param.u64 	%rd28, [_Z5curviPdS_S_S_S_S_S_S_S_S_S_S_ddi_param_11];
	ld.param.u32 	%r6, [_Z5curviPdS_S_S_S_S_S_S_S_S_S_S_ddi_param_14];
	mov.u32 	%r7, %ntid.x;
	mov.u32 	%r8, %ctaid.x;
	mov.u32 	%r9, %tid.x;
	mad.lo.s32 	%r1, %r8, %r7, %r9;
	mov.u32 	%r10, %ntid.y;
	mov.u32 	%r11, %ctaid.y;
	mov.u32 	%r12, %tid.y;
	mad.lo.s32 	%r2, %r11, %r10, %r12;
	min.u32 	%r13, %r2, %r1;
	setp.lt.u32 	%p1, %r13, 2;
	add.s32 	%r14, %r6, -3;
	max.s32 	%r15, %r2, %r1;
	setp.gt.s32 	%p2, %r15, %r14;
	or.pred  	%p3, %p2, %p1;
	setp.lt.s32 	%p4, %r6, 5;
	or.pred  	%p5, %p3, %p4;
	@%p5 bra 	$L__BB0_3;
	cvta.to.global.u64 	%rd29, %rd25;
	cvta.to.global.u64 	%rd30, %rd19;
	cvta.to.global.u64 	%rd31, %rd18;
	cvta.to.global.u64 	%rd32, %rd24;
	cvta.to.global.u64 	%rd33, %rd23;
	cvta.to.global.u64 	%rd34, %rd21;
	cvta.to.global.u64 	%rd35, %rd22;
	cvta.to.global.u64 	%rd36, %rd28;
	cvta.to.global.u64 	%rd37, %rd26;
	cvta.to.global.u64 	%rd38, %rd20;
	cvta.to.global.u64 	%rd39, %rd17;
	mul.wide.u32 	%rd78, %r2, 2432;
	add.s64 	%rd40, %rd34, %rd78;
	mul.wide.u32 	%rd41, %r1, 8;
	add.s64 	%rd42, %rd40, %rd41;
	add.s64 	%rd43, %rd35, %rd78;
	add.s64 	%rd44, %rd43, %rd41;
	add.s64 	%rd45, %rd33, %rd78;
	add.s64 	%rd46, %rd45, %rd41;
	add.s64 	%rd47, %rd32, %rd78;
	add.s64 	%rd48, %rd47, %rd41;
	add.s64 	%rd49, %rd31, %rd78;
	add.s64 	%rd50, %rd29, %rd78;
	add.s64 	%rd51, %rd50, %rd41;
	mul.wide.u32 	%rd52, %r2, 8;
	add.s64 	%rd53, %rd36, %rd52;
	ld.global.nc.f64 	%fd1, [%rd53];
	add.s64 	%rd54, %rd37, %rd78;
	add.s64 	%rd55, %rd54, %rd41;
	add.s64 	%rd56, %rd38, %rd78;
	ld.global.nc.f64 	%fd2, [%rd53+16];
	ld.global.nc.f64 	%fd3, [%rd53+-16];
	ld.global.nc.f64 	%fd4, [%rd53+8];
	ld.global.nc.f64 	%fd5, [%rd53+-8];
	ld.global.nc.f64 	%fd742, [%rd42];
	ld.global.nc.f64 	%fd741, [%rd44];
	ld.global.nc.f64 	%fd740, [%rd46];
	ld.global.nc.f64 	%fd739, [%rd48];
	add.s64 	%rd57, %rd49, %rd41;
	ld.global.nc.f64 	%fd738, [%rd57+16];
	ld.global.nc.f64 	%fd737, [%rd57+-16];
	ld.global.nc.f64 	%fd736, [%rd57+8];
	ld.global.nc.f64 	%fd735, [%rd57+-8];
	add.s64 	%rd58, %rd30, %rd78;
	add.s64 	%rd59, %rd58, %rd41;
	ld.global.nc.f64 	%fd734, [%rd59+16];
	ld.global.nc.f64 	%fd733, [%rd59+-16];
	ld.global.nc.f64 	%fd732, [%rd59+8];
	ld.global.nc.f64 	%fd731, [%rd59+-8];
	ld.global.nc.f64 	%fd730, [%rd51];
	ld.global.nc.f64 	%fd729, [%rd55];
	add.s64 	%rd60, %rd56, %rd41;
	ld.global.nc.f64 	%fd728, [%rd60+16];
	ld.global.nc.f64 	%fd727, [%rd60+-16];
	ld.global.nc.f64 	%fd726, [%rd60+8];
	ld.global.nc.f64 	%fd725, [%rd60+-8];
	ld.global.nc.f64 	%fd724, [%rd42+2217984];
	ld.global.nc.f64 	%fd723, [%rd44+2217984];
	ld.global.nc.f64 	%fd722, [%rd46+2217984];
	ld.global.nc.f64 	%fd721, [%rd48+2217984];
	ld.global.nc.f64 	%fd720, [%rd57+2218000];
	ld.global.nc.f64 	%fd719, [%rd57+2217968];
	ld.global.nc.f64 	%fd718, [%rd57+2217992];
	ld.global.nc.f64 	%fd717, [%rd57+2217976];
	ld.global.nc.f64 	%fd716, [%rd59+2218000];
	ld.global.nc.f64 	%fd715, [%rd59+2217968];
	ld.global.nc.f64 	%fd714, [%rd59+2217992];
	ld.global.nc.f64 	%fd713, [%rd59+2217976];
	ld.global.nc.f64 	%fd712, [%rd51+2217984];
	ld.global.nc.f64 	%fd711, [%rd55+2217984];
	ld.global.nc.f64 	%fd710, [%rd60+2218000];
	ld.global.nc.f64 	%fd709, [%rd60+2217968];
	ld.global.nc.f64 	%fd708, [%rd60+2217992];
	ld.global.nc.f64 	%fd707, [%rd60+2217976];
	ld.global.nc.f64 	%fd706, [%rd59+4864];
	ld.global.nc.f64 	%fd705, [%rd59+2222848];
	ld.global.nc.f64 	%fd704, [%rd59+-4864];
	ld.global.nc.f64 	%fd703, [%rd59+2213120];
	ld.global.nc.f64 	%fd702, [%rd59+2432];
	ld.global.nc.f64 	%fd701, [%rd59+2220416];
	ld.global.nc.f64 	%fd700, [%rd59+-2432];
	ld.global.nc.f64 	%fd699, [%rd59+2215552];
	neg.s32 	%r16, %r6;
	add.s64 	%rd61, %rd41, %rd38;
	add.s64 	%rd1, %rd61, 2957296;
	add.s64 	%rd62, %rd41, 1478664;
	add.s64 	%rd3, %rd35, %rd62;
	add.s64 	%rd4, %rd37, %rd62;
	add.s64 	%rd63, %rd41, %rd39;
	add.s64 	%rd5, %rd63, 1478656;
	add.s64 	%rd6, %rd32, %rd62;
	add.s64 	%rd64, %rd41, %rd31;
	add.s64 	%rd7, %rd64, 1481072;
	add.s64 	%rd8, %rd29, %rd62;
	add.s64 	%rd9, %rd34, %rd62;
	add.s64 	%rd10, %rd33, %rd62;
	cvta.to.global.u64 	%rd65, %rd27;
	add.s64 	%rd77, %rd65, 32;
	add.s64 	%rd66, %rd41, %rd30;
	add.s64 	%rd12, %rd66, 2962176;
$L__BB0_2:
	ld.param.f64 	%fd698, [_Z5curviPdS_S_S_S_S_S_S_S_S_S_S_ddi_param_13];
	ld.param.f64 	%fd697, [_Z5curviPdS_S_S_S_S_S_S_S_S_S_S_ddi_param_12];
	add.s64 	%rd67, %rd9, %rd78;
	ld.global.nc.f64 	%fd94, [%rd67+1478648];
	add.s64 	%rd68, %rd3, %rd78;
	ld.global.nc.f64 	%fd95, [%rd68+1478648];
	fma.rn.f64 	%fd140, %fd94, 0d4000000000000000, %fd95;
	add.s64 	%rd69, %rd10, %rd78;
	ld.global.nc.f64 	%fd96, [%rd69+1478648];
	mul.f64 	%fd141, %fd96, %fd140;
	add.s64 	%rd70, %rd6, %rd78;
	ld.global.nc.f64 	%fd97, [%rd70+1478648];
	mul.f64 	%fd142, %fd141, %fd97;
	add.s64 	%rd71, %rd7, %rd78;
	ld.global.nc.f64 	%fd98, [%rd71+1476256];
	mul.f64 	%fd143, %fd698, %fd98;
	ld.global.nc.f64 	%fd144, [%rd71+2464];
	mul.f64 	%fd145, %fd698, %fd144;
	ld.global.nc.f64 	%fd146, [%rd71+-7264];
	mul.f64 	%fd147, %fd698, %fd146;
	sub.f64 	%fd148, %fd145, %fd147;
	add.s64 	%rd72, %rd12, %rd78;
	ld.global.nc.f64 	%fd149, [%rd72+-1478640];
	mul.f64 	%fd150, %fd698, %fd149;
	ld.global.nc.f64 	%fd151, [%rd72+-1488368];
	mul.f64 	%fd152, %fd698, %fd151;
	sub.f64 	%fd153, %fd150, %fd152;
	ld.global.nc.f64 	%fd154, [%rd71+2432];
	mul.f64 	%fd155, %fd698, %fd154;
	ld.global.nc.f64 	%fd156, [%rd71+-7296];
	mul.f64 	%fd157, %fd698, %fd156;
	sub.f64 	%fd158, %fd155, %fd157;
	ld.global.nc.f64 	%fd159, [%rd72+-1478672];
	mul.f64 	%fd160, %fd698, %fd159;
	ld.global.nc.f64 	%fd161, [%rd72+-1488400];
	mul.f64 	%fd162, %fd698, %fd161;
	sub.f64 	%fd163, %fd160, %fd162;
	ld.global.nc.f64 	%fd164, [%rd71+2456];
	mul.f64 	%fd165, %fd698, %fd164;
	ld.global.nc.f64 	%fd166, [%rd71+-7272];
	mul.f64 	%fd167, %fd698, %fd166;
	sub.f64 	%fd168, %fd165, %fd167;
	ld.global.nc.f64 	%fd169, [%rd72+-1478648];
	mul.f64 	%fd170, %fd698, %fd169;
	ld.global.nc.f64 	%fd171, [%rd72+-1488376];
	mul.f64 	%fd172, %fd698, %fd171;
	sub.f64 	%fd173, %fd170, %fd172;
	ld.global.nc.f64 	%fd174, [%rd71+2440];
	mul.f64 	%fd175, %fd698, %fd174;
	ld.global.nc.f64 	%fd176, [%rd71+-7288];
	mul.f64 	%fd177, %fd698, %fd176;
	sub.f64 	%fd178, %fd175, %fd177;
	ld.global.nc.f64 	%fd179, [%rd72+-1478664];
	mul.f64 	%fd180, %fd698, %fd179;
	ld.global.nc.f64 	%fd181, [%rd72+-1488392];
	mul.f64 	%fd182, %fd698, %fd181;
	sub.f64 	%fd183, %fd180, %fd182;
	ld.global.nc.f64 	%fd99, [%rd71+1476224];
	mul.f64 	%fd184, %fd698, %fd99;
	sub.f64 	%fd185, %fd143, %fd184;
	ld.global.nc.f64 	%fd100, [%rd71+1476248];
	mul.f64 	%fd186, %fd697, %fd100;
	ld.global.nc.f64 	%fd187, [%rd71+32];
	mul.f64 	%fd188, %fd697, %fd187;
	ld.global.nc.f64 	%fd189, [%rd71+-4832];
	mul.f64 	%fd190, %fd697, %fd189;
	sub.f64 	%fd191, %fd188, %fd190;
	ld.global.nc.f64 	%fd192, [%rd72+-1481072];
	mul.f64 	%fd193, %fd697, %fd192;
	ld.global.nc.f64 	%fd194, [%rd72+-1485936];
	mul.f64 	%fd195, %fd697, %fd194;
	sub.f64 	%fd196, %fd193, %fd195;
	ld.global.nc.f64 	%fd197, [%rd71];
	mul.f64 	%fd198, %fd697, %fd197;
	ld.global.nc.f64 	%fd199, [%rd71+-4864];
	mul.f64 	%fd200, %fd697, %fd199;
	sub.f64 	%fd201, %fd198, %fd200;
	ld.global.nc.f64 	%fd202, [%rd72+-1481104];
	mul.f64 	%fd203, %fd697, %fd202;
	ld.global.nc.f64 	%fd204, [%rd72+-1485968];
	mul.f64 	%fd205, %fd697, %fd204;
	sub.f64 	%fd206, %fd203, %fd205;
	ld.global.nc.f64 	%fd207, [%rd71+24];
	mul.f64 	%fd208, %fd697, %fd207;
	ld.global.nc.f64 	%fd209, [%rd71+-4840];
	mul.f64 	%fd210, %fd697, %fd209;
	sub.f64 	%fd211, %fd208, %fd210;
	ld.global.nc.f64 	%fd212, [%rd72+-1481080];
	mul.f64 	%fd213, %fd697, %fd212;
	ld.global.nc.f64 	%fd214, [%rd72+-1485944];
	mul.f64 	%fd215, %fd697, %fd214;
	sub.f64 	%fd216, %fd213, %fd215;
	ld.global.nc.f64 	%fd217, [%rd71+8];
	mul.f64 	%fd218, %fd697, %fd217;
	ld.global.nc.f64 	%fd219, [%rd71+-4856];
	mul.f64 	%fd220, %fd697, %fd219;
	sub.f64 	%fd221, %fd218, %fd220;
	ld.global.nc.f64 	%fd222, [%rd72+-1481096];
	mul.f64 	%fd223, %fd697, %fd222;
	ld.global.nc.f64 	%fd224, [%rd72+-1485960];
	mul.f64 	%fd225, %fd697, %fd224;
	sub.f64 	%fd226, %fd223, %fd225;
	ld.global.nc.f64 	%fd101, [%rd71+1476232];
	mul.f64 	%fd227, %fd697, %fd101;
	sub.f64 	%fd228, %fd186, %fd227;
	add.f64 	%fd229, %fd185, %fd228;
	ld.global.nc.f64 	%fd230, [%rd77+-16];
	mul.f64 	%fd231, %fd142, %fd230;
	mul.f64 	%fd232, %fd231, %fd229;
	mul.f64 	%fd233, %fd698, %fd100;
	mul.f64 	%fd234, %fd698, %fd101;
	ld.global.nc.f64 	%fd102, [%rd72+-4848];
	mul.f64 	%fd235, %fd698, %fd102;
	ld.global.nc.f64 	%fd103, [%rd72+-4880];
	mul.f64 	%fd236, %fd698, %fd103;
	sub.f64 	%fd237, %fd235, %fd236;
	ld.global.nc.f64 	%fd104, [%rd72+-4856];
	mul.f64 	%fd238, %fd697, %fd104;
	ld.global.nc.f64 	%fd105, [%rd72+-4872];
	mul.f64 	%fd239, %fd697, %fd105;
	sub.f64 	%fd240, %fd238, %fd239;
	add.f64 	%fd241, %fd237, %fd240;
	mul.f64 	%fd242, %fd96, %fd95;
	add.s64 	%rd73, %rd8, %rd78;
	ld.global.nc.f64 	%fd106, [%rd73+1478648];
	mul.f64 	%fd243, %fd242, %fd106;
	mul.f64 	%fd244, %fd1, %fd243;
	mul.f64 	%fd245, %fd241, %fd244;
	mul.f64 	%fd246, %fd698, %fd104;
	mul.f64 	%fd247, %fd698, %fd105;
	mul.f64 	%fd248, %fd698, %fd245;
	fma.rn.f64 	%fd249, %fd698, %fd232, %fd248;
	add.s64 	%rd74, %rd4, %rd78;
	ld.global.nc.f64 	%fd107, [%rd74+1478648];
	mul.f64 	%fd250, %fd242, %fd107;
	add.s64 	%rd75, %rd1, %rd78;
	ld.global.nc.f64 	%fd108, [%rd75+32];
	mul.f64 	%fd251, %fd698, %fd108;
	ld.global.nc.f64 	%fd109, [%rd75];
	mul.f64 	%fd252, %fd698, %fd109;
	sub.f64 	%fd253, %fd251, %fd252;
	ld.global.nc.f64 	%fd110, [%rd75+24];
	mul.f64 	%fd254, %fd697, %fd110;
	ld.global.nc.f64 	%fd111, [%rd75+8];
	mul.f64 	%fd255, %fd697, %fd111;
	sub.f64 	%fd256, %fd254, %fd255;
	add.f64 	%fd257, %fd253, %fd256;
	mul.f64 	%fd258, %fd250, %fd257;
	mul.f64 	%fd259, %fd698, %fd110;
	mul.f64 	%fd260, %fd698, %fd111;
	fma.rn.f64 	%fd261, %fd698, %fd258, %fd249;
	fma.rn.f64 	%fd262, %fd742, 0d4000000000000000, %fd741;
	mul.f64 	%fd263, %fd740, %fd262;
	mul.f64 	%fd264, %fd263, %fd739;
	mul.f64 	%fd265, %fd698, %fd738;
	sub.f64 	%fd266, %fd143, %fd265;
	mul.f64 	%fd267, %fd698, %fd737;
	sub.f64 	%fd268, %fd265, %fd267;
	sub.f64 	%fd269, %fd184, %fd267;
	mul.f64 	%fd270, %fd697, %fd736;
	mul.f64 	%fd271, %fd697, %fd735;
	sub.f64 	%fd272, %fd270, %fd271;
	add.f64 	%fd273, %fd268, %fd272;
	mul.f64 	%fd274, %fd264, %fd230;
	mul.f64 	%fd275, %fd274, %fd273;
	mul.f64 	%fd276, %fd698, %fd736;
	sub.f64 	%fd277, %fd233, %fd276;
	mul.f64 	%fd278, %fd698, %fd735;
	sub.f64 	%fd279, %fd234, %fd278;
	fma.rn.f64 	%fd280, %fd698, %fd275, %fd261;
	mul.f64 	%fd281, %fd698, %fd734;
	sub.f64 	%fd282, %fd235, %fd281;
	mul.f64 	%fd283, %fd698, %fd733;
	sub.f64 	%fd284, %fd281, %fd283;
	sub.f64 	%fd285, %fd236, %fd283;
	mul.f64 	%fd286, %fd697, %fd732;
	mul.f64 	%fd287, %fd697, %fd731;
	sub.f64 	%fd288, %fd286, %fd287;
	add.f64 	%fd289, %fd284, %fd288;
	mul.f64 	%fd290, %fd740, %fd741;
	mul.f64 	%fd291, %fd290, %fd730;
	mul.f64 	%fd292, %fd1, %fd291;
	mul.f64 	%fd293, %fd289, %fd292;
	mul.f64 	%fd294, %fd698, %fd732;
	sub.f64 	%fd295, %fd246, %fd294;
	mul.f64 	%fd296, %fd698, %fd731;
	sub.f64 	%fd297, %fd247, %fd296;
	fma.rn.f64 	%fd298, %fd698, %fd293, %fd280;
	mul.f64 	%fd299, %fd290, %fd729;
	mul.f64 	%fd300, %fd698, %fd728;
	sub.f64 	%fd301, %fd251, %fd300;
	mul.f64 	%fd302, %fd698, %fd727;
	sub.f64 	%fd303, %fd300, %fd302;
	sub.f64 	%fd304, %fd252, %fd302;
	mul.f64 	%fd305, %fd697, %fd726;
	mul.f64 	%fd306, %fd697, %fd725;
	sub.f64 	%fd307, %fd305, %fd306;
	add.f64 	%fd308, %fd303, %fd307;
	mul.f64 	%fd309, %fd299, %fd308;
	mul.f64 	%fd310, %fd698, %fd726;
	sub.f64 	%fd311, %fd259, %fd310;
	mul.f64 	%fd312, %fd698, %fd725;
	sub.f64 	%fd313, %fd260, %fd312;
	fma.rn.f64 	%fd314, %fd698, %fd309, %fd298;
	fma.rn.f64 	%fd315, %fd724, 0d4000000000000000, %fd723;
	mul.f64 	%fd316, %fd722, %fd315;
	mul.f64 	%fd317, %fd316, %fd721;
	mul.f64 	%fd318, %fd698, %fd720;
	mul.f64 	%fd319, %fd698, %fd719;
	sub.f64 	%fd320, %fd318, %fd319;
	mul.f64 	%fd321, %fd697, %fd718;
	mul.f64 	%fd322, %fd697, %fd717;
	sub.f64 	%fd323, %fd321, %fd322;
	add.f64 	%fd324, %fd320, %fd323;
	mul.f64 	%fd325, %fd317, %fd230;
	mul.f64 	%fd326, %fd325, %fd324;
	mul.f64 	%fd327, %fd697, %fd720;
	mul.f64 	%fd328, %fd697, %fd719;
	mul.f64 	%fd329, %fd698, %fd716;
	mul.f64 	%fd330, %fd698, %fd715;
	sub.f64 	%fd331, %fd329, %fd330;
	mul.f64 	%fd332, %fd697, %fd714;
	mul.f64 	%fd333, %fd697, %fd713;
	sub.f64 	%fd334, %fd332, %fd333;
	add.f64 	%fd335, %fd331, %fd334;
	mul.f64 	%fd336, %fd722, %fd723;
	mul.f64 	%fd337, %fd336, %fd712;
	mul.f64 	%fd338, %fd1, %fd337;
	mul.f64 	%fd339, %fd335, %fd338;
	mul.f64 	%fd340, %fd697, %fd716;
	mul.f64 	%fd341, %fd697, %fd715;
	mul.f64 	%fd342, %fd697, %fd339;
	fma.rn.f64 	%fd343, %fd697, %fd326, %fd342;
	mul.f64 	%fd344, %fd336, %fd711;
	mul.f64 	%fd345, %fd698, %fd710;
	mul.f64 	%fd346, %fd698, %fd709;
	sub.f64 	%fd347, %fd345, %fd346;
	mul.f64 	%fd348, %fd697, %fd708;
	mul.f64 	%fd349, %fd697, %fd707;
	sub.f64 	%fd350, %fd348, %fd349;
	add.f64 	%fd351, %fd347, %fd350;
	mul.f64 	%fd352, %fd344, %fd351;
	mul.f64 	%fd353, %fd697, %fd710;
	mul.f64 	%fd354, %fd697, %fd709;
	fma.rn.f64 	%fd355, %fd697, %fd352, %fd343;
	ld.global.nc.f64 	%fd742, [%rd67+-739336];
	ld.global.nc.f64 	%fd741, [%rd68+-739336];
	fma.rn.f64 	%fd356, %fd742, 0d4000000000000000, %fd741;
	ld.global.nc.f64 	%fd114, [%rd69+-739336];
	mul.f64 	%fd357, %fd114, %fd356;
	ld.global.nc.f64 	%fd739, [%rd70+-739336];
	mul.f64 	%fd358, %fd357, %fd739;
	ld.global.nc.f64 	%fd738, [%rd71+-741728];
	mul.f64 	%fd359, %fd698, %fd738;
	ld.global.nc.f64 	%fd737, [%rd71+-741760];
	mul.f64 	%fd360, %fd698, %fd737;
	sub.f64 	%fd361, %fd359, %fd360;
	ld.global.nc.f64 	%fd736, [%rd71+-741736];
	mul.f64 	%fd362, %fd697, %fd736;
	sub.f64 	%fd363, %fd321, %fd362;
	ld.global.nc.f64 	%fd735, [%rd71+-741752];
	mul.f64 	%fd364, %fd697, %fd735;
	sub.f64 	%fd365, %fd362, %fd364;
	sub.f64 	%fd366, %fd322, %fd364;
	add.f64 	%fd367, %fd361, %fd365;
	mul.f64 	%fd368, %fd358, %fd230;
	mul.f64 	%fd369, %fd368, %fd367;
	mul.f64 	%fd370, %fd697, %fd738;
	sub.f64 	%fd371, %fd327, %fd370;
	mul.f64 	%fd372, %fd697, %fd737;
	sub.f64 	%fd373, %fd328, %fd372;
	fma.rn.f64 	%fd374, %fd697, %fd369, %fd355;
	ld.global.nc.f64 	%fd734, [%rd72+-2222832];
	mul.f64 	%fd375, %fd698, %fd734;
	ld.global.nc.f64 	%fd733, [%rd72+-2222864];
	mul.f64 	%fd376, %fd698, %fd733;
	sub.f64 	%fd377, %fd375, %fd376;
	ld.global.nc.f64 	%fd732, [%rd72+-2222840];
	mul.f64 	%fd378, %fd697, %fd732;
	sub.f64 	%fd379, %fd332, %fd378;
	ld.global.nc.f64 	%fd731, [%rd72+-2222856];
	mul.f64 	%fd380, %fd697, %fd731;
	sub.f64 	%fd381, %fd378, %fd380;
	sub.f64 	%fd382, %fd333, %fd380;
	add.f64 	%fd383, %fd377, %fd381;
	mul.f64 	%fd384, %fd114, %fd741;
	ld.global.nc.f64 	%fd730, [%rd73+-739336];
	mul.f64 	%fd385, %fd384, %fd730;
	mul.f64 	%fd386, %fd1, %fd385;
	mul.f64 	%fd387, %fd383, %fd386;
	mul.f64 	%fd388, %fd697, %fd734;
	sub.f64 	%fd389, %fd340, %fd388;
	mul.f64 	%fd390, %fd697, %fd733;
	sub.f64 	%fd391, %fd341, %fd390;
	fma.rn.f64 	%fd392, %fd697, %fd387, %fd374;
	ld.global.nc.f64 	%fd729, [%rd74+-739336];
	mul.f64 	%fd393, %fd384, %fd729;
	ld.global.nc.f64 	%fd728, [%rd75+-2217952];
	mul.f64 	%fd394, %fd698, %fd728;
	ld.global.nc.f64 	%fd727, [%rd75+-2217984];
	mul.f64 	%fd395, %fd698, %fd727;
	sub.f64 	%fd396, %fd394, %fd395;
	ld.global.nc.f64 	%fd726, [%rd75+-2217960];
	mul.f64 	%fd397, %fd697, %fd726;
	sub.f64 	%fd398, %fd348, %fd397;
	ld.global.nc.f64 	%fd725, [%rd75+-2217976];
	mul.f64 	%fd399, %fd697, %fd725;
	sub.f64 	%fd400, %fd397, %fd399;
	sub.f64 	%fd401, %fd349, %fd399;
	add.f64 	%fd402, %fd396, %fd400;
	mul.f64 	%fd403, %fd393, %fd402;
	mul.f64 	%fd404, %fd697, %fd728;
	sub.f64 	%fd405, %fd353, %fd404;
	mul.f64 	%fd406, %fd697, %fd727;
	sub.f64 	%fd407, %fd354, %fd406;
	fma.rn.f64 	%fd408, %fd697, %fd403, %fd392;
	mul.f64 	%fd409, %fd1, %fd408;
	fma.rn.f64 	%fd410, %fd1, %fd314, %fd409;
	add.s64 	%rd76, %rd5, %rd78;
	ld.global.f64 	%fd411, [%rd76];
	add.f64 	%fd412, %fd411, %fd410;
	add.f64 	%fd413, %fd301, %fd405;
	ld.global.nc.f64 	%fd414, [%rd69+8];
	ld.global.nc.f64 	%fd415, [%rd67+8];
	mul.f64 	%fd416, %fd414, %fd415;
	ld.global.nc.f64 	%fd417, [%rd74+8];
	mul.f64 	%fd418, %fd416, %fd417;
	mul.f64 	%fd419, %fd1, %fd418;
	mul.f64 	%fd420, %fd413, %fd419;
	add.f64 	%fd421, %fd266, %fd371;
	ld.global.nc.f64 	%fd422, [%rd73+8];
	mul.f64 	%fd423, %fd416, %fd422;
	ld.global.nc.f64 	%fd424, [%rd68+8];
	fma.rn.f64 	%fd425, %fd415, 0d4000000000000000, %fd424;
	mul.f64 	%fd426, %fd414, %fd425;
	ld.global.nc.f64 	%fd427, [%rd70+8];
	mul.f64 	%fd428, %fd426, %fd427;
	mul.f64 	%fd429, %fd414, %fd424;
	mul.f64 	%fd430, %fd427, %fd429;
	mul.f64 	%fd431, %fd421, %fd428;
	mul.f64 	%fd432, %fd431, %fd1;
	mul.f64 	%fd433, %fd432, %fd230;
	mul.f64 	%fd434, %fd698, %fd433;
	fma.rn.f64 	%fd435, %fd698, %fd420, %fd434;
	add.f64 	%fd436, %fd282, %fd389;
	mul.f64 	%fd437, %fd436, %fd423;
	fma.rn.f64 	%fd438, %fd698, %fd437, %fd435;
	add.f64 	%fd439, %fd269, %fd373;
	ld.global.nc.f64 	%fd440, [%rd67+-24];
	ld.global.nc.f64 	%fd441, [%rd68+-24];
	fma.rn.f64 	%fd442, %fd440, 0d4000000000000000, %fd441;
	ld.global.nc.f64 	%fd443, [%rd69+-24];
	mul.f64 	%fd444, %fd443, %fd442;
	ld.global.nc.f64 	%fd445, [%rd70+-24];
	mul.f64 	%fd446, %fd444, %fd445;
	mul.f64 	%fd447, %fd443, %fd441;
	mul.f64 	%fd448, %fd445, %fd447;
	mul.f64 	%fd449, %fd439, %fd446;
	mul.f64 	%fd450, %fd1, %fd449;
	mul.f64 	%fd451, %fd450, %fd230;
	fma.rn.f64 	%fd452, %fd698, %fd451, %fd438;
	add.f64 	%fd453, %fd285, %fd391;
	mul.f64 	%fd454, %fd443, %fd440;
	ld.global.nc.f64 	%fd455, [%rd73+-24];
	mul.f64 	%fd456, %fd454, %fd455;
	ld.global.nc.f64 	%fd457, [%rd74+-24];
	mul.f64 	%fd458, %fd454, %fd457;
	mul.f64 	%fd459, %fd453, %fd456;
	fma.rn.f64 	%fd460, %fd698, %fd459, %fd452;
	add.f64 	%fd461, %fd304, %fd407;
	mul.f64 	%fd462, %fd1, %fd458;
	mul.f64 	%fd463, %fd461, %fd462;
	fma.rn.f64 	%fd464, %fd698, %fd463, %fd460;
	add.f64 	%fd465, %fd311, %fd398;
	ld.global.nc.f64 	%fd466, [%rd69];
	ld.global.nc.f64 	%fd467, [%rd67];
	mul.f64 	%fd468, %fd466, %fd467;
	ld.global.nc.f64 	%fd469, [%rd74];
	mul.f64 	%fd470, %fd468, %fd469;
	mul.f64 	%fd471, %fd1, %fd470;
	mul.f64 	%fd472, %fd465, %fd471;
	add.f64 	%fd473, %fd277, %fd363;
	ld.global.nc.f64 	%fd474, [%rd73];
	mul.f64 	%fd475, %fd468, %fd474;
	ld.global.nc.f64 	%fd476, [%rd68];
	fma.rn.f64 	%fd477, %fd467, 0d4000000000000000, %fd476;
	mul.f64 	%fd478, %fd466, %fd477;
	ld.global.nc.f64 	%fd479, [%rd70];
	mul.f64 	%fd480, %fd478, %fd479;
	mul.f64 	%fd481, %fd466, %fd476;
	mul.f64 	%fd482, %fd479, %fd481;
	mul.f64 	%fd483, %fd473, %fd480;
	mul.f64 	%fd484, %fd1, %fd483;
	ld.global.nc.f64 	%fd485, [%rd77];
	mul.f64 	%fd486, %fd484, %fd485;
	mul.f64 	%fd487, %fd697, %fd486;
	fma.rn.f64 	%fd488, %fd697, %fd472, %fd487;
	add.f64 	%fd489, %fd295, %fd379;
	mul.f64 	%fd490, %fd489, %fd475;
	fma.rn.f64 	%fd491, %fd697, %fd490, %fd488;
	add.f64 	%fd492, %fd279, %fd366;
	ld.global.nc.f64 	%fd493, [%rd67+-16];
	ld.global.nc.f64 	%fd494, [%rd68+-16];
	fma.rn.f64 	%fd495, %fd493, 0d4000000000000000, %fd494;
	ld.global.nc.f64 	%fd496, [%rd69+-16];
	mul.f64 	%fd497, %fd496, %fd495;
	ld.global.nc.f64 	%fd498, [%rd70+-16];
	mul.f64 	%fd499, %fd497, %fd498;
	mul.f64 	%fd500, %fd496, %fd494;
	mul.f64 	%fd501, %fd498, %fd500;
	mul.f64 	%fd502, %fd492, %fd499;
	mul.f64 	%fd503, %fd1, %fd502;
	ld.global.nc.f64 	%fd504, [%rd77+-32];
	mul.f64 	%fd505, %fd503, %fd504;
	fma.rn.f64 	%fd506, %fd697, %fd505, %fd491;
	add.f64 	%fd507, %fd297, %fd382;
	mul.f64 	%fd508, %fd496, %fd493;
	ld.global.nc.f64 	%fd509, [%rd73+-16];
	mul.f64 	%fd510, %fd508, %fd509;
	ld.global.nc.f64 	%fd511, [%rd74+-16];
	mul.f64 	%fd512, %fd508, %fd511;
	mul.f64 	%fd513, %fd507, %fd510;
	fma.rn.f64 	%fd514, %fd697, %fd513, %fd506;
	add.f64 	%fd515, %fd313, %fd401;
	mul.f64 	%fd516, %fd1, %fd512;
	mul.f64 	%fd517, %fd515, %fd516;
	fma.rn.f64 	%fd518, %fd697, %fd517, %fd514;
	add.f64 	%fd519, %fd464, %fd518;
	add.f64 	%fd520, %fd412, %fd519;
	add.f64 	%fd521, %fd148, %fd191;
	mul.f64 	%fd522, %fd521, %fd423;
	mul.f64 	%fd523, %fd522, %fd230;
	mul.f64 	%fd524, %fd523, %fd2;
	mul.f64 	%fd525, %fd698, %fd524;
	add.f64 	%fd526, %fd153, %fd196;
	mul.f64 	%fd527, %fd526, %fd430;
	fma.rn.f64 	%fd528, %fd698, %fd527, %fd525;
	add.f64 	%fd529, %fd158, %fd201;
	mul.f64 	%fd530, %fd529, %fd456;
	mul.f64 	%fd531, %fd530, %fd230;
	mul.f64 	%fd532, %fd531, %fd1;
	fma.rn.f64 	%fd533, %fd698, %fd532, %fd528;
	add.f64 	%fd534, %fd163, %fd206;
	mul.f64 	%fd535, %fd534, %fd448;
	fma.rn.f64 	%fd536, %fd698, %fd535, %fd533;
	add.f64 	%fd537, %fd168, %fd211;
	mul.f64 	%fd538, %fd537, %fd475;
	mul.f64 	%fd539, %fd538, %fd230;
	mul.f64 	%fd540, %fd539, %fd3;
	mul.f64 	%fd541, %fd697, %fd540;
	add.f64 	%fd542, %fd173, %fd216;
	mul.f64 	%fd543, %fd542, %fd482;
	fma.rn.f64 	%fd544, %fd697, %fd543, %fd541;
	add.f64 	%fd545, %fd178, %fd221;
	mul.f64 	%fd546, %fd545, %fd510;
	mul.f64 	%fd547, %fd546, %fd230;
	mul.f64 	%fd548, %fd547, %fd1;
	fma.rn.f64 	%fd549, %fd697, %fd548, %fd544;
	add.f64 	%fd550, %fd183, %fd226;
	mul.f64 	%fd551, %fd550, %fd501;
	fma.rn.f64 	%fd552, %fd697, %fd551, %fd549;
	add.f64 	%fd553, %fd536, %fd552;
	add.f64 	%fd554, %fd520, %fd553;
	ld.global.nc.f64 	%fd555, [%rd67+4856];
	ld.global.nc.f64 	%fd556, [%rd73+4856];
	mul.f64 	%fd557, %fd555, %fd556;
	ld.global.nc.f64 	%fd558, [%rd69+4856];
	mul.f64 	%fd559, %fd557, %fd558;
	sub.f64 	%fd560, %fd144, %fd154;
	sub.f64 	%fd561, %fd164, %fd174;
	mul.f64 	%fd562, %fd697, %fd561;
	fma.rn.f64 	%fd563, %fd698, %fd560, %fd562;
	mul.f64 	%fd564, %fd559, %fd563;
	mul.f64 	%fd565, %fd4, %fd564;
	ld.global.nc.f64 	%fd566, [%rd70+4856];
	mul.f64 	%fd567, %fd555, %fd566;
	mul.f64 	%fd568, %fd567, %fd558;
	sub.f64 	%fd569, %fd149, %fd159;
	sub.f64 	%fd570, %fd169, %fd179;
	mul.f64 	%fd571, %fd697, %fd570;
	fma.rn.f64 	%fd572, %fd698, %fd569, %fd571;
	mul.f64 	%fd573, %fd568, %fd572;
	fma.rn.f64 	%fd574, %fd230, %fd565, %fd573;
	ld.global.nc.f64 	%fd575, [%rd67+-4872];
	ld.global.nc.f64 	%fd576, [%rd73+-4872];
	mul.f64 	%fd577, %fd575, %fd576;
	ld.global.nc.f64 	%fd578, [%rd69+-4872];
	mul.f64 	%fd579, %fd577, %fd578;
	sub.f64 	%fd580, %fd146, %fd156;
	sub.f64 	%fd581, %fd166, %fd176;
	mul.f64 	%fd582, %fd697, %fd581;
	fma.rn.f64 	%fd583, %fd698, %fd580, %fd582;
	mul.f64 	%fd584, %fd579, %fd583;
	mul.f64 	%fd585, %fd1, %fd584;
	ld.global.nc.f64 	%fd586, [%rd70+-4872];
	mul.f64 	%fd587, %fd575, %fd586;
	mul.f64 	%fd588, %fd587, %fd578;
	sub.f64 	%fd589, %fd151, %fd161;
	sub.f64 	%fd590, %fd171, %fd181;
	mul.f64 	%fd591, %fd697, %fd590;
	fma.rn.f64 	%fd592, %fd698, %fd589, %fd591;
	mul.f64 	%fd593, %fd588, %fd592;
	fma.rn.f64 	%fd594, %fd230, %fd585, %fd593;
	add.f64 	%fd595, %fd574, %fd594;
	ld.global.nc.f64 	%fd596, [%rd67+2424];
	ld.global.nc.f64 	%fd597, [%rd73+2424];
	mul.f64 	%fd598, %fd596, %fd597;
	ld.global.nc.f64 	%fd599, [%rd69+2424];
	mul.f64 	%fd600, %fd598, %fd599;
	sub.f64 	%fd601, %fd187, %fd197;
	sub.f64 	%fd602, %fd207, %fd217;
	mul.f64 	%fd603, %fd697, %fd602;
	fma.rn.f64 	%fd604, %fd698, %fd601, %fd603;
	mul.f64 	%fd605, %fd600, %fd604;
	mul.f64 	%fd606, %fd5, %fd605;
	ld.global.nc.f64 	%fd607, [%rd70+2424];
	mul.f64 	%fd608, %fd596, %fd607;
	mul.f64 	%fd609, %fd608, %fd599;
	sub.f64 	%fd610, %fd192, %fd202;
	sub.f64 	%fd611, %fd212, %fd222;
	mul.f64 	%fd612, %fd697, %fd611;
	fma.rn.f64 	%fd613, %fd698, %fd610, %fd612;
	mul.f64 	%fd614, %fd609, %fd613;
	fma.rn.f64 	%fd615, %fd230, %fd606, %fd614;
	ld.global.nc.f64 	%fd616, [%rd67+-2440];
	ld.global.nc.f64 	%fd617, [%rd73+-2440];
	mul.f64 	%fd618, %fd616, %fd617;
	ld.global.nc.f64 	%fd619, [%rd69+-2440];
	mul.f64 	%fd620, %fd618, %fd619;
	sub.f64 	%fd621, %fd189, %fd199;
	sub.f64 	%fd622, %fd209, %fd219;
	mul.f64 	%fd623, %fd697, %fd622;
	fma.rn.f64 	%fd624, %fd698, %fd621, %fd623;
	mul.f64 	%fd625, %fd620, %fd624;
	mul.f64 	%fd626, %fd1, %fd625;
	ld.global.nc.f64 	%fd627, [%rd70+-2440];
	mul.f64 	%fd628, %fd616, %fd627;
	mul.f64 	%fd629, %fd628, %fd619;
	sub.f64 	%fd630, %fd194, %fd204;
	sub.f64 	%fd631, %fd214, %fd224;
	mul.f64 	%fd632, %fd697, %fd631;
	fma.rn.f64 	%fd633, %fd698, %fd630, %fd632;
	mul.f64 	%fd634, %fd629, %fd633;
	fma.rn.f64 	%fd635, %fd230, %fd626, %fd634;
	add.f64 	%fd636, %fd615, %fd635;
	mul.f64 	%fd637, %fd697, %fd636;
	fma.rn.f64 	%fd638, %fd698, %fd595, %fd637;
	add.f64 	%fd639, %fd554, %fd638;
	mul.f64 	%fd640, %fd555, %fd558;
	mul.f64 	%fd641, %fd558, %fd640;
	ld.global.nc.f64 	%fd130, [%rd72];
	sub.f64 	%fd642, %fd130, %fd706;
	ld.global.nc.f64 	%fd131, [%rd72+-2217984];
	sub.f64 	%fd643, %fd705, %fd131;
	mul.f64 	%fd644, %fd697, %fd643;
	fma.rn.f64 	%fd645, %fd698, %fd642, %fd644;
	mul.f64 	%fd646, %fd575, %fd578;
	mul.f64 	%fd647, %fd578, %fd646;
	ld.global.nc.f64 	%fd132, [%rd72+-9728];
	sub.f64 	%fd648, %fd132, %fd704;
	ld.global.nc.f64 	%fd133, [%rd72+-2227712];
	sub.f64 	%fd649, %fd703, %fd133;
	mul.f64 	%fd650, %fd697, %fd649;
	fma.rn.f64 	%fd651, %fd698, %fd648, %fd650;
	mul.f64 	%fd652, %fd647, %fd651;
	fma.rn.f64 	%fd653, %fd641, %fd645, %fd652;
	mul.f64 	%fd654, %fd596, %fd599;
	mul.f64 	%fd655, %fd599, %fd654;
	ld.global.nc.f64 	%fd134, [%rd72+-2432];
	sub.f64 	%fd656, %fd134, %fd702;
	ld.global.nc.f64 	%fd135, [%rd72+-2220416];
	sub.f64 	%fd657, %fd701, %fd135;
	mul.f64 	%fd658, %fd697, %fd657;
	fma.rn.f64 	%fd659, %fd698, %fd656, %fd658;
	mul.f64 	%fd660, %fd616, %fd619;
	mul.f64 	%fd661, %fd619, %fd660;
	ld.global.nc.f64 	%fd136, [%rd72+-7296];
	sub.f64 	%fd662, %fd136, %fd700;
	ld.global.nc.f64 	%fd137, [%rd72+-2225280];
	sub.f64 	%fd663, %fd699, %fd137;
	mul.f64 	%fd664, %fd697, %fd663;
	fma.rn.f64 	%fd665, %fd698, %fd662, %fd664;
	mul.f64 	%fd666, %fd661, %fd665;
	fma.rn.f64 	%fd667, %fd655, %fd659, %fd666;
	mul.f64 	%fd668, %fd697, %fd667;
	fma.rn.f64 	%fd669, %fd698, %fd653, %fd668;
	mul.f64 	%fd670, %fd96, %fd242;
	sub.f64 	%fd671, %fd130, %fd132;
	sub.f64 	%fd672, %fd134, %fd136;
	mul.f64 	%fd673, %fd697, %fd672;
	fma.rn.f64 	%fd674, %fd698, %fd671, %fd673;
	mul.f64 	%fd675, %fd740, %fd290;
	sub.f64 	%fd676, %fd706, %fd704;
	sub.f64 	%fd677, %fd702, %fd700;
	mul.f64 	%fd678, %fd697, %fd677;
	fma.rn.f64 	%fd679, %fd698, %fd676, %fd678;
	mul.f64 	%fd680, %fd675, %fd679;
	fma.rn.f64 	%fd681, %fd670, %fd674, %fd680;
	fma.rn.f64 	%fd682, %fd698, %fd681, %fd669;
	mul.f64 	%fd683, %fd722, %fd336;
	sub.f64 	%fd684, %fd705, %fd703;
	sub.f64 	%fd685, %fd701, %fd699;
	mul.f64 	%fd686, %fd697, %fd685;
	fma.rn.f64 	%fd687, %fd698, %fd684, %fd686;
	mul.f64 	%fd688, %fd114, %fd384;
	sub.f64 	%fd689, %fd131, %fd133;
	sub.f64 	%fd690, %fd135, %fd137;
	mul.f64 	%fd691, %fd697, %fd690;
	fma.rn.f64 	%fd692, %fd698, %fd689, %fd691;
	mul.f64 	%fd693, %fd688, %fd692;
	fma.rn.f64 	%fd694, %fd683, %fd687, %fd693;
	fma.rn.f64 	%fd695, %fd697, %fd694, %fd682;
	add.f64 	%fd696, %fd639, %fd695;
	st.global.f64 	[%rd76], %fd696;
	add.s32 	%r16, %r16, 1;
	add.s64 	%rd78, %rd78, 739328;
	add.s64 	%rd77, %rd77, 8;
	setp.ne.s32 	%p6, %r16, -4;
	mov.f64 	%fd699, %fd136;
	mov.f64 	%fd700, %fd137;
	mov.f64 	%fd701, %fd134;
	mov.f64 	%fd702, %fd135;
	mov.f64 	%fd703, %fd132;
	mov.f64 	%fd704, %fd133;
	mov.f64 	%fd705, %fd130;
	mov.f64 	%fd706, %fd131;
	mov.f64 	%fd707, %fd111;
	mov.f64 	%fd708, %fd110;
	mov.f64 	%fd709, %fd109;
	mov.f64 	%fd710, %fd108;
	mov.f64 	%fd711, %fd107;
	mov.f64 	%fd712, %fd106;
	mov.f64 	%fd713, %fd105;
	mov.f64 	%fd714, %fd104;
	mov.f64 	%fd715, %fd103;
	mov.f64 	%fd716, %fd102;
	mov.f64 	%fd717, %fd101;
	mov.f64 	%fd718, %fd100;
	mov.f64 	%fd719, %fd99;
	mov.f64 	%fd720, %fd98;
	mov.f64 	%fd721, %fd97;
	mov.f64 	%fd722, %fd96;
	mov.f64 	%fd723, %fd95;
	mov.f64 	%fd724, %fd94;
	mov.f64 	%fd740, %fd114;
	@%p6 bra 	$L__BB0_2;
$L__BB0_3:
	ret;

}


// ===== COMPILED SASS (sm_100) =====

	.target	sm_100

	.elftype	@"ET_EXEC"


//--------------------- .note.nv.tkinfo           --------------------------
	.section	.note.nv.tkinfo,"",@"SHT_NOTE"
	.sectionflags	@"SHF_NOTE_NV_TKINFO"
	.tkinfo
        /*0018*/ 	.word	0x00000002
        /*0030*/ 	.string	""
        /*0030*/ 	.string	"ptxas"
        /*0030*/ 	.string	"Cuda compilation tools, release 13.0, V13.0.88"
        /*0030*/ 	.string	"Build cuda_13.0.r13.0/compiler.36424714_0"
        /*0030*/ 	.string	"-arch sm_100 -m 64 "



//--------------------- .note.nv.cuinfo           --------------------------
	.section	.note.nv.cuinfo,"",@"SHT_NOTE"
	.sectionflags	@"SHF_NOTE_NV_CUINFO"
        /*0018*/ 	.short	0x0002
        /*001a*/ 	.short	0x0064
        /*001c*/ 	.short	0x0082
	.zero		2


//--------------------- .nv.info                  --------------------------
	.section	.nv.info,"",@"SHT_CUDA_INFO"
	.align	4


	//----- nvinfo : EIATTR_REGCOUNT
	.align		4
        /*0000*/ 	.byte	0x04, 0x2f
        /*0002*/ 	.short	(.L_1 - .L_0)
	.align		4
.L_0:
        /*0004*/ 	.word	index@(_Z5curviPdS_S_S_S_S_S_S_S_S_S_S_ddi)
        /*0008*/ 	.word	0x000000fe


	//----- nvinfo : EIATTR_FRAME_SIZE
	.align		4
.L_1:
        /*000c*/ 	.byte	0x04, 0x11
        /*000e*/ 	.short	(.L_3 - .L_2)
	.align		4
.L_2:
        /*0010*/ 	.word	index@(_Z5curviPdS_S_S_S_S_S_S_S_S_S_S_ddi)
        /*0014*/ 	.word	0x00000000


	//----- nvinfo : EIATTR_MIN_STACK_SIZE
	.align		4
.L_3:
        /*0018*/ 	.byte	0x04, 0x12
        /*001a*/ 	.short	(.L_5 - .L_4)
	.align		4
.L_4:
        /*001c*/ 	.word	index@(_Z5curviPdS_S_S_S_S_S_S_S_S_S_S_ddi)
        /*0020*/ 	.word	0x00000000
.L_5:


//--------------------- .nv.compat                --------------------------
	.section	.nv.compat,"",@"SHT_CUDA_COMPAT_INFO"
	.align	4
        /*0000*/ 	.byte	0x02, 0x09, 0x00, 0x00, 0x02, 0x02, 0x01, 0x00, 0x02, 0x05, 0x05, 0x00, 0x03, 0x07, 0x01, 0x01
        /*0010*/ 	.byte	0x02, 0x03, 0x00, 0x00, 0x02, 0x06, 0x01, 0x00, 0x04, 0x0b, 0x08, 0x00, 0x01, 0x00, 0x00, 0x00
        /*0020*/ 	.byte	0x00, 0x00, 0x00, 0x00


//--------------------- .nv.info._Z5curviPdS_S_S_S_S_S_S_S_S_S_S_ddi --------------------------
	.section	.nv.info._Z5curviPdS_S_S_S_S_S_S_S_S_S_S_ddi,"",@"SHT_CUDA_INFO"
	.sectionflags	@""
	.align	4


	//----- nvinfo : EIATTR_CUDA_API_VERSION
	.align		4
        /*0000*/ 	.byte	0x04, 0x37
        /*0002*/ 	.short	(.L_7 - .L_6)
.L_6:
        /*0004*/ 	.word	0x00000082


	//----- nvinfo : EIATTR_KPARAM_INFO
	.align		4
.L_7:
        /*0008*/ 	.byte	0x04, 0x17
        /*000a*/ 	.short	(.L_9 - .L_8)
.L_8:
        /*000c*/ 	.word	0x00000000
        /*0010*/ 	.short	0x000e
        /*0012*/ 	.short	0x0070
        /*0014*/ 	.byte	0x00, 0xf0, 0x11, 0x00


	//----- nvinfo : EIATTR_KPARAM_INFO
	.align		4
.L_9:
        /*0018*/ 	.byte	0x04, 0x17
        /*001a*/ 	.short	(.L_11 - .L_10)
.L_10:
        /*001c*/ 	.word	0x00000000
        /*0020*/ 	.short	0x000d
        /*0022*/ 	.short	0x0068
        /*0024*/ 	.byte	0x00, 0xf0, 0x21, 0x00


	//----- nvinfo : EIATTR_KPARAM_INFO
	.align		4
.L_11:
        /*0028*/ 	.byte	0x04, 0x17
        /*002a*/ 	.short	(.L_13 - .L_12)
.L_12:
        /*002c*/ 	.word	0x00000000
        /*0030*/ 	.short	0x000c
        /*0032*/ 	.short	0x0060
        /*0034*/ 	.byte	0x00, 0xf0, 0x21, 0x00


	//----- nvinfo : EIATTR_KPARAM_INFO
	.align		4
.L_13:
        /*0038*/ 	.byte	0x04, 0x17
        /*003a*/ 	.short	(.L_15 - .L_14)
.L_14:
        /*003c*/ 	.word	0x00000000
        /*0040*/ 	.short	0x000b
        /*0042*/ 	.short	0x0058
        /*0044*/ 	.byte	0x00, 0xf5, 0x21, 0x00


	//----- nvinfo : EIATTR_KPARAM_INFO
	.align		4
.L_15:
        /*0048*/ 	.byte	0x04, 0x17
        /*004a*/ 	.short	(.L_17 - .L_16)
.L_16:
        /*004c*/ 	.word	0x00000000
        /*0050*/ 	.short	0x000a
        /*0052*/ 	.short	0x0050
        /*0054*/ 	.byte	0x00, 0xf5, 0x21, 0x00


	//----- nvinfo : EIATTR_KPARAM_INFO
	.align		4
.L_17:
        /*0058*/ 	.byte	0x04, 0x17
        /*005a*/ 	.short	(.L_19 - .L_18)
.L_18:
        /*005c*/ 	.word	0x00000000
        /*0060*/ 	.short	0x0009
        /*0062*/ 	.short	0x0048
        /*0064*/ 	.byte	0x00, 0xf5, 0x21, 0x00


	//----- nvinfo : EIATTR_KPARAM_INFO
	.align		4
.L_19:
        /*0068*/ 	.byte	0x04, 0x17
        /*006a*/ 	.short	(.L_21 - .L_20)
.L_20:
        /*006c*/ 	.word	0x00000000
        /*0070*/ 	.short	0x0008
        /*0072*/ 	.short	0x0040
        /*0074*/ 	.byte	0x00, 0xf5, 0x21, 0x00


	//----- nvinfo : EIATTR_KPARAM_INFO
	.align		4
.L_21:
        /*0078*/ 	.byte	0x04, 0x17
        /*007a*/ 	.short	(.L_23 - .L_22)
.L_22:
        /*007c*/ 	.word	0x00000000
        /*0080*/ 	.short	0x0007
        /*0082*/ 	.short	0x0038
        /*0084*/ 	.byte	0x00, 0xf5, 0x21, 0x00


	//----- nvinfo : EIATTR_KPARAM_INFO
	.align		4
.L_23:
        /*0088*/ 	.byte	0x04, 0x17
        /*008a*/ 	.short	(.L_25 - .L_24)
.L_24:
        /*008c*/ 	.word	0x00000000
        /*0090*/ 	.short	0x0006
        /*0092*/ 	.short	0x0030
        /*0094*/ 	.byte	0x00, 0xf5, 0x21, 0x00


	//----- nvinfo : EIATTR_KPARAM_INFO
	.align		4
.L_25:
        /*0098*/ 	.byte	0x04, 0x17
        /*009a*/ 	.short	(.L_27 - .L_26)
.L_26:
        /*009c*/ 	.word	0x00000000
        /*00a0*/ 	.short	0x0005
        /*00a2*/ 	.short	0x0028
        /*00a4*/ 	.byte	0x00, 0xf5, 0x21, 0x00


	//----- nvinfo : EIATTR_KPARAM_INFO
	.align		4
.L_27:
        /*00a8*/ 	.byte	0x04, 0x17
        /*00aa*/ 	.short	(.L_29 - .L_28)
.L_28:
        /*00ac*/ 	.word	0x00000000
        /*00b0*/ 	.short	0x0004
        /*00b2*/ 	.short	0x0020
        /*00b4*/ 	.byte	0x00, 0xf5, 0x21, 0x00


	//----- nvinfo : EIATTR_KPARAM_INFO
	.align		4
.L_29:
        /*00b8*/ 	.byte	0x04, 0x17
        /*00ba*/ 	.short	(.L_31 - .L_30)
.L_30:
        /*00bc*/ 	.word	0x00000000
        /*00c0*/ 	.short	0x0003
        /*00c2*/ 	.short	0x0018
        /*00c4*/ 	.byte	0x00, 0xf5, 0x21, 0x00


	//----- nvinfo : EIATTR_KPARAM_INFO
	.align		4
.L_31:
        /*00c8*/ 	.byte	0x04, 0x17
        /*00ca*/ 	.short	(.L_33 - .L_32)
.L_32:
        /*00cc*/ 	.word	0x00000000
        /*00d0*/ 	.short	0x0002
        /*00d2*/ 	.short	0x0010
        /*00d4*/ 	.byte	0x00, 0xf5, 0x21, 0x00


	//----- nvinfo : EIATTR_KPARAM_INFO
	.align		4
.L_33:
        /*00d8*/ 	.byte	0x04, 0x17
        /*00da*/ 	.short	(.L_35 - .L_34)
.L_34:
        /*00dc*/ 	.word	0x00000000
        /*00e0*/ 	.short	0x0001
        /*00e2*/ 	.short	0x0008
        /*00e4*/ 	.byte	0x00, 0xf5, 0x21, 0x00


	//----- nvinfo : EIATTR_KPARAM_INFO
	.align		4
.L_35:
        /*00e8*/ 	.byte	0x04, 0x17
        /*00ea*/ 	.short	(.L_37 - .L_36)
.L_36:
        /*00ec*/ 	.word	0x00000000
        /*00f0*/ 	.short	0x0000
        /*00f2*/ 	.short	0x0000
        /*00f4*/ 	.byte	0x00, 0xf5, 0x21, 0x00


	//----- nvinfo : EIATTR_SPARSE_MMA_MASK
	.align		4
.L_37:
        /*00f8*/ 	.byte	0x03, 0x50
        /*00fa*/ 	.short	0x0000


	//----- nvinfo : EIATTR_MAXREG_COUNT
	.align		4
        /*00fc*/ 	.byte	0x03, 0x1b
        /*00fe*/ 	.short	0x00ff


	//----- nvinfo : EIATTR_MERCURY_ISA_VERSION
	.align		4
        /*0100*/ 	.byte	0x03, 0x5f
        /*0102*/ 	.short	0x0101


	//----- nvinfo : EIATTR_VRC_CTA_INIT_COUNT
	.align		4
        /*0104*/ 	.byte	0x02, 0x4a
	.zero		1
	.zero		1


	//----- nvinfo : EIATTR_EXIT_INSTR_OFFSETS
	.align		4
        /*0108*/ 	.byte	0x04, 0x1c
        /*010a*/ 	.short	(.L_39 - .L_38)


	//   ....[0]....
.L_38:
        /*010c*/ 	.word	0x00000100


	//   ....[1]....
        /*0110*/ 	.word	0x00002fe0


	//----- nvinfo : EIATTR_CBANK_PARAM_SIZE
	.align		4
.L_39:
        /*0114*/ 	.byte	0x03, 0x19
        /*0116*/ 	.short	0x0074


	//----- nvinfo : EIATTR_PARAM_CBANK
	.align		4
        /*0118*/ 	.byte	0x04, 0x0a
        /*011a*/ 	.short	(.L_41 - .L_40)
	.align		4
.L_40:
        /*011c*/ 	.word	index@(.nv.constant0._Z5curviPdS_S_S_S_S_S_S_S_S_S_S_ddi)
        /*0120*/ 	.short	0x0380
        /*0122*/ 	.short	0x0074


	//----- nvinfo : EIATTR_SW_WAR
	.align		4
.L_41:
        /*0124*/ 	.byte	0x04, 0x36
        /*0126*/ 	.short	(.L_43 - .L_42)
.L_42:
        /*0128*/ 	.word	0x00000008
.L_43:


//--------------------- .nv.callgraph             --------------------------
	.section	.nv.callgraph,"",@"SHT_CUDA_CALLGRAPH"
	.align	4
	.sectionentsize	8
	.align		4
        /*0000*/ 	.word	0x00000000
	.align		4
        /*0004*/ 	.word	0xffffffff
	.align		4
        /*0008*/ 	.word	0x00000000
	.align		4
        /*000c*/ 	.word	0xfffffffe
	.align		4
        /*0010*/ 	.word	0x00000000
	.align		4
        /*0014*/ 	.word	0xfffffffd
	.align		4
        /*0018*/ 	.word	0x00000000
	.align		4
        /*001c*/ 	.word	0xfffffffc


//--------------------- .text._Z5curviPdS_S_S_S_S_S_S_S_S_S_S_ddi --------------------------
	.section	.text._Z5curviPdS_S_S_S_S_S_S_S_S_S_S_ddi,"ax",@progbits
	.align	128
        .global         _Z5curviPdS_S_S_S_S_S_S_S_S_S_S_ddi
        .type           _Z5curviPdS_S_S_S_S_S_S_S_S_S_S_ddi,@function
        .size           _Z5curviPdS_S_S_S_S_S_S_S_S_S_S_ddi,(.L_x_2 - _Z5curviPdS_S_S_S_S_S_S_S_S_S_S_ddi)
        .other          _Z5curviPdS_S_S_S_S_S_S_S_S_S_S_ddi,@"STO_CUDA_ENTRY STV_DEFAULT"
_Z5curviPdS_S_S_S_S_S_S_S_S_S_S_ddi:
.text._Z5curviPdS_S_S_S_S_S_S_S_S_S_S_ddi:
[----:B------:R-:W-:Y:S01]  /*0000*/  LDC R1, c[0x0][0x37c] ;  /* 0x0000df00ff017b82 */ /* 0x000fe20000000800 */
[----:B------:R-:W0:Y:S01]  /*0010*/  S2R R37, SR_CTAID.X ;  /* 0x0000000000257919 */ /* 0x000e220000002500 */
[----:B------:R-:W0:Y:S06]  /*0020*/  LDCU UR4, c[0x0][0x360] ;  /* 0x00006c00ff0477ac */ /* 0x000e2c0008000800 */
[----:B------:R-:W1:Y:S01]  /*0030*/  LDC R36, c[0x0][0x3f0] ;  /* 0x0000fc00ff247b82 */ /* 0x000e620000000800 */
[----:B------:R-:W0:Y:S01]  /*0040*/  S2R R0, SR_TID.X ;  /* 0x0000000000007919 */ /* 0x000e220000002100 */
[----:B------:R-:W2:Y:S01]  /*0050*/  LDCU UR5, c[0x0][0x364] ;  /* 0x00006c80ff0577ac */ /* 0x000ea20008000800 */
[----:B------:R-:W2:Y:S01]  /*0060*/  S2R R2, SR_CTAID.Y ;  /* 0x0000000000027919 */ /* 0x000ea20000002600 */
[----:B------:R-:W2:Y:S01]  /*0070*/  S2R R3, SR_TID.Y ;  /* 0x0000000000037919 */ /* 0x000ea20000002200 */
[----:B0-----:R-:W-:-:S02]  /*0080*/  IMAD R37, R37, UR4, R0 ;  /* 0x0000000425257c24 */ /* 0x001fc4000f8e0200 */
[----:B--2---:R-:W-:Y:S02]  /*0090*/  IMAD R0, R2, UR5, R3 ;  /* 0x0000000502007c24 */ /* 0x004fe4000f8e0203 */
[----:B-1----:R-:W-:-:S03]  /*00a0*/  VIADD R2, R36, 0xfffffffd ;  /* 0xfffffffd24027836 */ /* 0x002fc60000000000 */
[CC--:B------:R-:W-:Y:S02]  /*00b0*/  VIMNMX.U32 R4, PT, PT, R37.reuse, R0.reuse, PT ;  /* 0x0000000025047248 */ /* 0x0c0fe40003fe0000 */
[----:B------:R-:W-:Y:S02]  /*00c0*/  VIMNMX R3, PT, PT, R37, R0, !PT ;  /* 0x0000000025037248 */ /* 0x000fe40007fe0100 */
[----:B------:R-:W-:-:S04]  /*00d0*/  ISETP.GE.U32.AND P0, PT, R4, 0x2, PT ;  /* 0x000000020400780c */ /* 0x000fc80003f06070 */
[----:B------:R-:W-:-:S04]  /*00e0*/  ISETP.GT.OR P0, PT, R3, R2, !P0 ;  /* 0x000000020300720c */ /* 0x000fc80004704670 */
[----:B------:R-:W-:-:S13]  /*00f0*/  ISETP.LT.OR P0, PT, R36, 0x5, P0 ;  /* 0x000000052400780c */ /* 0x000fda0000701670 */
[----:B------:R-:W-:Y:S05]  /*0100*/  @P0 EXIT ;  /* 0x000000000000094d */ /* 0x000fea0003800000 */
[----:B------:R-:W0:Y:S01]  /*0110*/  LDCU.64 UR4, c[0x0][0x388] ;  /* 0x00007100ff0477ac */ /* 0x000e220008000a00 */
[----:B------:R-:W1:Y:S01]  /*0120*/  LDC.64 R12, c[0x0][0x3d8] ;  /* 0x0000f600ff0c7b82 */ /* 0x000e620000000a00 */
[----:B------:R-:W-:Y:S01]  /*0130*/  IMAD.WIDE.U32 R250, R0, 0x980, RZ ;  /* 0x0000098000fa7825 */ /* 0x000fe200078e00ff */
[----:B------:R-:W2:Y:S01]  /*0140*/  LDCU.128 UR16, c[0x0][0x3c0] ;  /* 0x00007800ff1077ac */ /* 0x000ea20008000c00 */
[----:B------:R-:W3:Y:S05]  /*0150*/  LDCU.64 UR22, c[0x0][0x390] ;  /* 0x00007200ff1677ac */ /* 0x000eea0008000a00 */
[----:B------:R-:W4:Y:S01]  /*0160*/  LDC.64 R118, c[0x0][0x398] ;  /* 0x0000e600ff767b82 */ /* 0x000f220000000a00 */
[----:B------:R-:W3:Y:S01]  /*0170*/  LDCU.64 UR6, c[0x0][0x358] ;  /* 0x00006b00ff0677ac */ /* 0x000ee20008000a00 */
[----:B------:R-:W3:Y:S06]  /*0180*/  LDCU.64 UR20, c[0x0][0x398] ;  /* 0x00007300ff1477ac */ /* 0x000eec0008000a00 */
[----:B------:R-:W4:Y:S01]  /*0190*/  LDC.64 R120, c[0x0][0x380] ;  /* 0x0000e000ff787b82 */ /* 0x000f220000000a00 */
[C---:B0-----:R-:W-:Y:S01]  /*01a0*/  IADD3 R16, P0, PT, R250.reuse, UR4, RZ ;  /* 0x00000004fa107c10 */ /* 0x041fe2000ff1e0ff */
[----:B------:R-:W0:Y:S01]  /*01b0*/  LDCU.128 UR8, c[0x0][0x3a0] ;  /* 0x00007400ff0877ac */ /* 0x000e220008000c00 */
[----:B--2---:R-:W-:-:S02]  /*01c0*/  IADD3 R10, P4, PT, R250, UR16, RZ ;  /* 0x00000010fa0a7c10 */ /* 0x004fc4000ff9e0ff */
[----:B------:R-:W-:Y:S01]  /*01d0*/  IADD3 R14, P5, PT, R250, UR18, RZ ;  /* 0x00000012fa0e7c10 */ /* 0x000fe2000ffbe0ff */
[----:B-1----:R-:W-:Y:S01]  /*01e0*/  IMAD.WIDE.U32 R12, R0, 0x8, R12 ;  /* 0x00000008000c7825 */ /* 0x002fe200078e000c */
[C---:B---3--:R-:W-:Y:S01]  /*01f0*/  IADD3 R30, P2, PT, R250.reuse, UR22, RZ ;  /* 0x00000016fa1e7c10 */ /* 0x048fe2000ff5e0ff */
[----:B------:R-:W1:Y:S01]  /*0200*/  LDCU.128 UR12, c[0x0][0x3b0] ;  /* 0x00007600ff0c77ac */ /* 0x000e620008000c00 */
[C---:B------:R-:W-:Y:S01]  /*0210*/  IADD3.X R17, PT, PT, R251.reuse, UR5, RZ, P0, !PT ;  /* 0x00000005fb117c10 */ /* 0x040fe200087fe4ff */
[----:B------:R-:W2:Y:S01]  /*0220*/  LDC.64 R122, c[0x0][0x388] ;  /* 0x0000e200ff7a7b82 */ /* 0x000ea20000000a00 */
[C---:B------:R-:W-:Y:S01]  /*0230*/  IADD3.X R11, PT, PT, R251.reuse, UR17, RZ, P4, !PT ;  /* 0x00000011fb0b7c10 */ /* 0x040fe2000a7fe4ff */
[----:B------:R-:W5:Y:S01]  /*0240*/  LDG.E.64.CONSTANT R18, desc[UR6][R12.64] ;  /* 0x000000060c127981 */ /* 0x000f62000c1e9b00 */
[C---:B------:R-:W-:Y:S02]  /*0250*/  IADD3.X R15, PT, PT, R251.reuse, UR19, RZ, P5, !PT ;  /* 0x00000013fb0f7c10 */ /* 0x040fe4000affe4ff */
[----:B------:R-:W-:Y:S01]  /*0260*/  IADD3.X R31, PT, PT, R251, UR23, RZ, P2, !PT ;  /* 0x00000017fb1f7c10 */ /* 0x000fe200097fe4ff */
[C---:B------:R-:W-:Y:S01]  /*0270*/  IMAD.WIDE.U32 R16, R37.reuse, 0x8, R16 ;  /* 0x0000000825107825 */ /* 0x040fe200078e0010 */
[----:B------:R-:W5:Y:S01]  /*0280*/  LDG.E.64.CONSTANT R20, desc[UR6][R12.64+0x10] ;  /* 0x000010060c147981 */ /* 0x000f62000c1e9b00 */
[C---:B------:R-:W-:Y:S01]  /*0290*/  IADD3 R34, P1, PT, R250.reuse, UR20, RZ ;  /* 0x00000014fa227c10 */ /* 0x040fe2000ff3e0ff */
[----:B------:R-:W3:Y:S01]  /*02a0*/  LDCU.64 UR4, c[0x0][0x3d0] ;  /* 0x00007a00ff0477ac */ /* 0x000ee20008000a00 */
[----:B------:R-:W-:Y:S01]  /*02b0*/  IMAD.WIDE.U32 R10, R37, 0x8, R10 ;  /* 0x00000008250a7825 */ /* 0x000fe200078e000a */
[----:B------:R-:W5:Y:S01]  /*02c0*/  LDG.E.64.CONSTANT R22, desc[UR6][R12.64+-0x10] ;  /* 0xfffff0060c167981 */ /* 0x000f62000c1e9b00 */
[----:B------:R-:W-:Y:S01]  /*02d0*/  IADD3.X R35, PT, PT, R251, UR21, RZ, P1, !PT ;  /* 0x00000015fb237c10 */ /* 0x000fe20008ffe4ff */
[----:B------:R-:W2:Y:S01]  /*02e0*/  LDC.64 R124, c[0x0][0x390] ;  /* 0x0000e400ff7c7b82 */ /* 0x000ea20000000a00 */
[C---:B------:R-:W-:Y:S01]  /*02f0*/  IMAD.WIDE.U32 R14, R37.reuse, 0x8, R14 ;  /* 0x00000008250e7825 */ /* 0x040fe200078e000e */
[----:B------:R-:W5:Y:S01]  /*0300*/  LDG.E.64.CONSTANT R24, desc[UR6][R12.64+0x8] ;  /* 0x000008060c187981 */ /* 0x000f62000c1e9b00 */
[C---:B0-----:R-:W-:Y:S01]  /*0310*/  IADD3 R2, P0, PT, R250.reuse, UR8, RZ ;  /* 0x00000008fa027c10 */ /* 0x041fe2000ff1e0ff */
[----:B------:R-:W0:Y:S01]  /*0320*/  LDCU.64 UR20, c[0x0][0x3e8] ;  /* 0x00007d00ff1477ac */ /* 0x000e220008000a00 */
[----:B------:R-:W-:Y:S01]  /*0330*/  IMAD.WIDE.U32 R30, R37, 0x8, R30 ;  /* 0x00000008251e7825 */ /* 0x000fe200078e001e */
[----:B------:R-:W5:Y:S01]  /*0340*/  LDG.E.64.CONSTANT R26, desc[UR6][R12.64+-0x8] ;  /* 0xfffff8060c1a7981 */ /* 0x000f62000c1e9b00 */
[C---:B------:R-:W-:Y:S01]  /*0350*/  IADD3 R4, P1, PT, R250.reuse, UR10, RZ ;  /* 0x0000000afa047c10 */ /* 0x040fe2000ff3e0ff */
[----:B------:R-:W0:Y:S01]  /*0360*/  LDCU.64 UR22, c[0x0][0x3e0] ;  /* 0x00007c00ff1677ac */ /* 0x000e220008000a00 */
[C---:B-1----:R-:W-:Y:S01]  /*0370*/  IADD3 R6, P2, PT, R250.reuse, UR12, RZ ;  /* 0x0000000cfa067c10 */ /* 0x042fe2000ff5e0ff */
[----:B------:R-:W5:Y:S01]  /*0380*/  LDG.E.64.CONSTANT R44, desc[UR6][R10.64] ;  /* 0x000000060a2c7981 */ /* 0x000f62000c1e9b00 */
[----:B------:R-:W-:-:S03]  /*0390*/  IADD3 R8, P3, PT, R250, UR14, RZ ;  /* 0x0000000efa087c10 */ /* 0x000fc6000ff7e0ff */
[----:B------:R-:W5:Y:S04]  /*03a0*/  LDG.E.64.CONSTANT R146, desc[UR6][R10.64+0x21d800] ;  /* 0x21d800060a927981 */ /* 0x000f68000c1e9b00 */
[----:B------:R-:W5:Y:S04]  /*03b0*/  LDG.E.64.CONSTANT R52, desc[UR6][R16.64+0x10] ;  /* 0x0000100610347981 */ /* 0x000f68000c1e9b00 */
[----:B------:R-:W5:Y:S04]  /*03c0*/  LDG.E.64.CONSTANT R54, desc[UR6][R16.64+-0x10] ;  /* 0xfffff00610367981 */ /* 0x000f68000c1e9b00 */
[----:B------:R-:W5:Y:S04]  /*03d0*/  LDG.E.64.CONSTANT R56, desc[UR6][R16.64+0x8] ;  /* 0x0000080610387981 */ /* 0x000f68000c1e9b00 */
[----:B------:R-:W5:Y:S04]  /*03e0*/  LDG.E.64.CONSTANT R58, desc[UR6][R16.64+-0x8] ;  /* 0xfffff806103a7981 */ /* 0x000f68000c1e9b00 */
[----:B------:R-:W5:Y:S04]  /*03f0*/  LDG.E.64.CONSTANT R134, desc[UR6][R16.64+0x21d810] ;  /* 0x21d8100610867981 */ /* 0x000f68000c1e9b00 */
[----:B------:R-:W5:Y:S04]  /*0400*/  LDG.E.64.CONSTANT R234, desc[UR6][R16.64+0x21d7f0] ;  /* 0x21d7f00610ea7981 */ /* 0x000f68000c1e9b00 */
[----:B------:R-:W5:Y:S04]  /*0410*/  LDG.E.64.CONSTANT R184, desc[UR6][R16.64+0x21d808] ;  /* 0x21d8080610b87981 */ /* 0x000f68000c1e9b00 */
[----:B------:R-:W5:Y:S01]  /*0420*/  LDG.E.64.CONSTANT R158, desc[UR6][R16.64+0x21d7f8] ;  /* 0x21d7f806109e7981 */ /* 0x000f62000c1e9b00 */
[----:B------:R-:W-:Y:S01]  /*0430*/  IMAD.WIDE.U32 R34, R37, 0x8, R34 ;  /* 0x0000000825227825 */ /* 0x000fe200078e0022 */
[----:B------:R-:W-:-:S02]  /*0440*/  IADD3.X R3, PT, PT, R251, UR9, RZ, P0, !PT ;  /* 0x00000009fb037c10 */ /* 0x000fc400087fe4ff */
[----:B------:R-:W5:Y:S01]  /*0450*/  LDG.E.64.CONSTANT R48, desc[UR6][R14.64] ;  /* 0x000000060e307981 */ /* 0x000f62000c1e9b00 */
[C---:B------:R-:W-:Y:S02]  /*0460*/  IADD3.X R5, PT, PT, R251.reuse, UR11, RZ, P1, !PT ;  /* 0x0000000bfb057c10 */ /* 0x040fe40008ffe4ff */
[C---:B------:R-:W-:Y:S01]  /*0470*/  IADD3.X R7, PT, PT, R251.reuse, UR13, RZ, P2, !PT ;  /* 0x0000000dfb077c10 */ /* 0x040fe200097fe4ff */
[----:B------:R-:W5:Y:S01]  /*0480*/  LDG.E.64.CONSTANT R78, desc[UR6][R14.64+0x21d800] ;  /* 0x21d800060e4e7981 */ /* 0x000f62000c1e9b00 */
[----:B------:R-:W-:-:S03]  /*0490*/  IADD3.X R9, PT, PT, R251, UR15, RZ, P3, !PT ;  /* 0x0000000ffb097c10 */ /* 0x000fc60009ffe4ff */
        /* <DEDUP_REMOVED lines=23> */
[----:B------:R1:W5:Y:S01]  /*0610*/  LDG.E.64.CONSTANT R140, desc[UR6][R34.64+0x21d7f8] ;  /* 0x21d7f806228c7981 */ /* 0x000362000c1e9b00 */
[----:B------:R-:W-:Y:S01]  /*0620*/  IMAD.WIDE.U32 R2, R37, 0x8, R2 ;  /* 0x0000000825027825 */ /* 0x000fe200078e0002 */
[----:B---3--:R-:W-:-:S03]  /*0630*/  UIADD3 UR4, UP0, UPT, UR4, 0x20, URZ ;  /* 0x0000002004047890 */ /* 0x008fc6000ff1e0ff */
[C---:B------:R-:W-:Y:S01]  /*0640*/  IMAD.WIDE.U32 R4, R37.reuse, 0x8, R4 ;  /* 0x0000000825047825 */ /* 0x040fe200078e0004 */
[----:B------:R-:W5:Y:S03]  /*0650*/  LDG.E.64.CONSTANT R28, desc[UR6][R2.64] ;  /* 0x00000006021c7981 */ /* 0x000f66000c1e9b00 */
[----:B-1----:R-:W-:Y:S01]  /*0660*/  IMAD.MOV.U32 R34, RZ, RZ, 0x169008 ;  /* 0x00169008ff227424 */ /* 0x002fe200078e00ff */
[----:B------:R1:W5:Y:S01]  /*0670*/  LDG.E.64.CONSTANT R148, desc[UR6][R2.64+0x21d800] ;  /* 0x21d8000602947981 */ /* 0x000362000c1e9b00 */
[----:B------:R-:W-:Y:S02]  /*0680*/  IMAD.MOV.U32 R35, RZ, RZ, 0x0 ;  /* 0x00000000ff237424 */ /* 0x000fe400078e00ff */
[C---:B------:R-:W-:Y:S01]  /*0690*/  IMAD.WIDE.U32 R6, R37.reuse, 0x8, R6 ;  /* 0x0000000825067825 */ /* 0x040fe200078e0006 */
[----:B------:R-:W5:Y:S03]  /*06a0*/  LDG.E.64.CONSTANT R32, desc[UR6][R4.64] ;  /* 0x0000000604207981 */ /* 0x000f66000c1e9b00 */
[C---:B------:R-:W-:Y:S01]  /*06b0*/  IMAD.WIDE.U32 R34, R37.reuse, 0x8, R34 ;  /* 0x0000000825227825 */ /* 0x040fe200078e0022 */
[----:B------:R3:W5:Y:S03]  /*06c0*/  LDG.E.64.CONSTANT R136, desc[UR6][R4.64+0x21d800] ;  /* 0x21d8000604887981 */ /* 0x000766000c1e9b00 */
[----:B------:R-:W-:Y:S01]  /*06d0*/  IMAD.WIDE.U32 R8, R37, 0x8, R8 ;  /* 0x0000000825087825 */ /* 0x000fe200078e0008 */
[C---:B------:R-:W-:Y:S01]  /*06e0*/  IADD3 R0, P0, PT, R34.reuse, UR10, RZ ;  /* 0x0000000a22007c10 */ /* 0x040fe2000ff1e0ff */
[----:B------:R-:W-:Y:S01]  /*06f0*/  UIADD3.X UR5, UPT, UPT, URZ, UR5, URZ, UP0, !UPT ;  /* 0x00000005ff057290 */ /* 0x000fe200087fe4ff */
[----:B-1----:R-:W-:Y:S01]  /*0700*/  IADD3 R2, P1, PT, R34, UR8, RZ ;  /* 0x0000000822027c10 */ /* 0x002fe2000ff3e0ff */
[----:B------:R-:W5:Y:S01]  /*0710*/  LDG.E.64.CONSTANT R132, desc[UR6][R6.64] ;  /* 0x0000000606847981 */ /* 0x000f62000c1e9b00 */
[----:B------:R-:W-:-:S02]  /*0720*/  IADD3.X R3, PT, PT, R35, UR11, RZ, P0, !PT ;  /* 0x0000000b23037c10 */ /* 0x000fc400087fe4ff */
[----:B---3--:R-:W-:Y:S01]  /*0730*/  IADD3.X R4, PT, PT, R35, UR9, RZ, P1, !PT ;  /* 0x0000000923047c10 */ /* 0x008fe20008ffe4ff */
[----:B------:R1:W5:Y:S01]  /*0740*/  LDG.E.64.CONSTANT R126, desc[UR6][R6.64+0x21d800] ;  /* 0x21d80006067e7981 */ /* 0x000362000c1e9b00 */
[----:B------:R-:W-:-:S03]  /*0750*/  IADD3 R5, P0, PT, R34, UR18, RZ ;  /* 0x0000001222057c10 */ /* 0x000fc6000ff1e0ff */
[----:B------:R-:W5:Y:S04]  /*0760*/  LDG.E.64.CONSTANT R40, desc[UR6][R8.64] ;  /* 0x0000000608287981 */ /* 0x000f68000c1e9b00 */
[----:B------:R3:W5:Y:S01]  /*0770*/  LDG.E.64.CONSTANT R150, desc[UR6][R8.64+0x21d800] ;  /* 0x21d8000608967981 */ /* 0x000762000c1e9b00 */
[C---:B-1----:R-:W-:Y:S02]  /*0780*/  IADD3 R6, P2, PT, R34.reuse, UR16, RZ ;  /* 0x0000001022067c10 */ /* 0x042fe4000ff5e0ff */
[C---:B------:R-:W-:Y:S01]  /*0790*/  IADD3 R7, P1, PT, R34.reuse, UR14, RZ ;  /* 0x0000000e22077c10 */ /* 0x040fe2000ff3e0ff */
[C---:B----4-:R-:W-:Y:S01]  /*07a0*/  IMAD.WIDE.U32 R118, R37.reuse, 0x8, R118 ;  /* 0x0000000825767825 */ /* 0x050fe200078e0076 */
[----:B------:R-:W-:Y:S02]  /*07b0*/  MOV R249, R250 ;  /* 0x000000fa00f97202 */ /* 0x000fe40000000f00 */
[----:B---3--:R-:W-:Y:S01]  /*07c0*/  IADD3 R8, P3, PT, R34, UR12, RZ ;  /* 0x0000000c22087c10 */ /* 0x008fe2000ff7e0ff */
[----:B------:R-:W-:Y:S01]  /*07d0*/  IMAD.WIDE.U32 R120, R37, 0x8, R120 ;  /* 0x0000000825787825 */ /* 0x000fe200078e0078 */
[----:B------:R-:W-:-:S02]  /*07e0*/  IADD3.X R9, PT, PT, R35, UR19, RZ, P0, !PT ;  /* 0x0000001323097c10 */ /* 0x000fc400087fe4ff */
[----:B------:R-:W-:Y:S01]  /*07f0*/  IADD3.X R246, PT, PT, R35, UR17, RZ, P2, !PT ;  /* 0x0000001123f67c10 */ /* 0x000fe200097fe4ff */
[----:B--2---:R-:W-:Y:S01]  /*0800*/  IMAD.WIDE.U32 R122, R37, 0x8, R122 ;  /* 0x00000008257a7825 */ /* 0x004fe200078e007a */
[C---:B------:R-:W-:Y:S02]  /*0810*/  IADD3.X R247, PT, PT, R35.reuse, UR15, RZ, P1, !PT ;  /* 0x0000000f23f77c10 */ /* 0x040fe40008ffe4ff */
[----:B------:R-:W-:Y:S01]  /*0820*/  IADD3.X R248, PT, PT, R35, UR13, RZ, P3, !PT ;  /* 0x0000000d23f87c10 */ /* 0x000fe20009ffe4ff */
[----:B------:R-:W-:-:S04]  /*0830*/  IMAD.WIDE.U32 R124, R37, 0x8, R124 ;  /* 0x00000008257c7825 */ /* 0x000fc800078e007c */
[----:B------:R-:W-:Y:S02]  /*0840*/  IMAD.MOV R250, RZ, RZ, -R36 ;  /* 0x000000fffffa7224 */ /* 0x000fe400078e0a24 */
[----:B------:R-:W-:Y:S02]  /*0850*/  IMAD.U32 R114, RZ, RZ, UR4 ;  /* 0x00000004ff727e24 */ /* 0x000fe4000f8e00ff */
[----:B0-----:R-:W-:-:S07]  /*0860*/  IMAD.U32 R115, RZ, RZ, UR5 ;  /* 0x00000005ff737e24 */ /* 0x001fce000f8e00ff */
.L_x_0:
[----:B------:R-:W-:Y:S01]  /*0870*/  IADD3 R156, P0, PT, R122, R249, RZ ;  /* 0x000000f97a9c7210 */ /* 0x000fe20007f1e0ff */
[----:B------:R-:W2:Y:S03]  /*0880*/  LDG.E.64.CONSTANT R162, desc[UR6][R114.64+-0x10] ;  /* 0xfffff00672a27981 */ /* 0x000ea6000c1e9b00 */
[----:B------:R-:W-:-:S05]  /*0890*/  IADD3.X R157, PT, PT, R123, R251, RZ, P0, !PT ;  /* 0x000000fb7b9d7210 */ /* 0x000fca00007fe4ff */
[----:B------:R-:W3:Y:S01]  /*08a0*/  LDG.E.64.CONSTANT R80, desc[UR6][R156.64+0x2d1ff0] ;  /* 0x2d1ff0069c507981 */ /* 0x000ee2000c1e9b00 */
[-C--:B------:R-:W-:Y:S02]  /*08b0*/  IADD3 R242, P0, PT, R124, R249.reuse, RZ ;  /* 0x000000f97cf27210 */ /* 0x080fe40007f1e0ff */
[----:B------:R-:W-:Y:S01]  /*08c0*/  IADD3 R240, P1, PT, R249, R0, RZ ;  /* 0x00000000f9f07210 */ /* 0x000fe20007f3e0ff */
[----:B-----5:R-:W-:Y:S01]  /*08d0*/  DMUL R138, R52, UR20 ;  /* 0x00000014348a7c28 */ /* 0x020fe20008000000 */
[----:B------:R-:W4:Y:S01]  /*08e0*/  LDG.E.64.CONSTANT R110, desc[UR6][R156.64+0x2d2010] ;  /* 0x2d2010069c6e7981 */ /* 0x000f22000c1e9b00 */
[--C-:B------:R-:W-:Y:S01]  /*08f0*/  IMAD.X R243, R125, 0x1, R251.reuse, P0 ;  /* 0x000000017df37824 */ /* 0x100fe200000e06fb */
[----:B------:R-:W-:Y:S02]  /*0900*/  IADD3 R188, P0, PT, R118, R249, RZ ;  /* 0x000000f976bc7210 */ /* 0x000fe40007f1e0ff */
[----:B------:R-:W-:Y:S01]  /*0910*/  IADD3.X R241, PT, PT, R251, R3, RZ, P1, !PT ;  /* 0x00000003fbf17210 */ /* 0x000fe20000ffe4ff */
[----:B------:R-:W4:Y:S02]  /*0920*/  LDG.E.64.CONSTANT R52, desc[UR6][R156.64+0xb4810] ;  /* 0x0b4810069c347981 */ /* 0x000f24000c1e9b00 */
[----:B------:R-:W-:-:S02]  /*0930*/  IMAD.X R189, R119, 0x1, R251, P0 ;  /* 0x0000000177bd7824 */ /* 0x000fc400000e06fb */
[----:B------:R-:W4:Y:S01]  /*0940*/  LDG.E.64.CONSTANT R62, desc[UR6][R242.64+0x2d1ff0] ;  /* 0x2d1ff006f23e7981 */ /* 0x000f22000c1e9b00 */
[----:B------:R-:W-:-:S03]  /*0950*/  IADD3 R244, P0, PT, R249, R2, RZ ;  /* 0x00000002f9f47210 */ /* 0x000fc60007f1e0ff */
[----:B------:R-:W4:Y:S02]  /*0960*/  LDG.E.64.CONSTANT R30, desc[UR6][R240.64+0x168ff8] ;  /* 0x168ff806f01e7981 */ /* 0x000f24000c1e9b00 */
[----:B------:R-:W-:Y:S01]  /*0970*/  IMAD.X R245, R251, 0x1, R4, P0 ;  /* 0x00000001fbf57824 */ /* 0x000fe200000e0604 */
[----:B------:R-:W-:Y:S01]  /*0980*/  IADD3 R178, P0, PT, R249, R8, RZ ;  /* 0x00000008f9b27210 */ /* 0x000fe20007f1e0ff */
[----:B------:R-:W4:Y:S04]  /*0990*/  LDG.E.64.CONSTANT R94, desc[UR6][R188.64+0x2d1ff0] ;  /* 0x2d1ff006bc5e7981 */ /* 0x000f28000c1e9b00 */
[----:B------:R-:W4:Y:S01]  /*09a0*/  LDG.E.64.CONSTANT R66, desc[UR6][R244.64+0x168ff8] ;  /* 0x168ff806f4427981 */ /* 0x000f22000c1e9b00 */
[----:B------:R-:W-:Y:S01]  /*09b0*/  IMAD.X R179, R251, 0x1, R248, P0 ;  /* 0x00000001fbb37824 */ /* 0x000fe200000e06f8 */
[----:B------:R-:W-:-:S02]  /*09c0*/  IADD3 R128, P0, PT, R249, R7, RZ ;  /* 0x00000007f9807210 */ /* 0x000fc40007f1e0ff */
[----:B------:R-:W4:Y:S04]  /*09d0*/  LDG.E.64.CONSTANT R116, desc[UR6][R156.64+0x2d1ff8] ;  /* 0x2d1ff8069c747981 */ /* 0x000f28000c1e9b00 */
[----:B------:R-:W4:Y:S01]  /*09e0*/  LDG.E.64.CONSTANT R34, desc[UR6][R178.64+0x168ff8] ;  /* 0x168ff806b2227981 */ /* 0x000f22000c1e9b00 */
[----:B------:R-:W-:-:S03]  /*09f0*/  IMAD.X R129, R251, 0x1, R247, P0 ;  /* 0x00000001fb817824 */ /* 0x000fc600000e06f7 */
[----:B------:R-:W4:Y:S04]  /*0a00*/  LDG.E.64.CONSTANT R76, desc[UR6][R156.64+0x2d2008] ;  /* 0x2d2008069c4c7981 */ /* 0x000f28000c1e9b00 */
[----:B------:R-:W4:Y:S04]  /*0a10*/  LDG.E.64.CONSTANT R38, desc[UR6][R128.64+0x168ff8] ;  /* 0x168ff80680267981 */ /* 0x000f28000c1e9b00 */
[----:B------:R-:W4:Y:S04]  /*0a20*/  LDG.E.64.CONSTANT R190, desc[UR6][R244.64+0x8] ;  /* 0x00000806f4be7981 */ /* 0x000f28000c1e9b00 */
[----:B------:R-:W4:Y:S01]  /*0a30*/  LDG.E.64.CONSTANT R216, desc[UR6][R240.64+0x8] ;  /* 0x00000806f0d87981 */ /* 0x000f22000c1e9b00 */
[----:B------:R-:W-:-:S03]  /*0a40*/  IADD3 R174, P0, PT, R249, R6, RZ ;  /* 0x00000006f9ae7210 */ /* 0x000fc60007f1e0ff */
        /* <DEDUP_REMOVED lines=10> */
[----:B------:R-:W-:-:S03]  /*0af0*/  IADD3.X R177, PT, PT, R251, R9, RZ, P0, !PT ;  /* 0x00000009fbb17210 */ /* 0x000fc600007fe4ff */
[----:B------:R-:W4:Y:S04]  /*0b00*/  LDG.E.64.CONSTANT R142, desc[UR6][R128.64+0x8] ;  /* 0x00000806808e7981 */ /* 0x000f28000c1e9b00 */
[----:B------:R-:W4:Y:S01]  /*0b10*/  LDG.E.64.CONSTANT R82, desc[UR6][R176.64+0x168ff8] ;  /* 0x168ff806b0527981 */ /* 0x000f22000c1e9b00 */
[----:B------:R-:W-:-:S03]  /*0b20*/  DMUL R222, R68, UR20 ;  /* 0x0000001444de7c28 */ /* 0x000fc60008000000 */
[----:B------:R-:W4:Y:S04]  /*0b30*/  LDG.E.64.CONSTANT R68, desc[UR6][R188.64+0xb4810] ;  /* 0x0b481006bc447981 */ /* 0x000f28000c1e9b00 */
[----:B------:R-:W4:Y:S01]  /*0b40*/  LDG.E.64.CONSTANT R154, desc[UR6][R176.64+0x8] ;  /* 0x00000806b09a7981 */ /* 0x000f22000c1e9b00 */
[----:B------:R-:W-:Y:S02]  /*0b50*/  DMUL R212, R158, UR22 ;  /* 0x000000169ed47c28 */ /* 0x000fe40008000000 */
[----:B------:R-:W-:Y:S01]  /*0b60*/  DMUL R100, R234, UR20 ;  /* 0x00000014ea647c28 */ /* 0x000fe20008000000 */
[----:B------:R-:W4:Y:S01]  /*0b70*/  LDG.E.64.CONSTANT R238, desc[UR6][R128.64+-0x18] ;  /* 0xffffe80680ee7981 */ /* 0x000f22000c1e9b00 */
[----:B------:R-:W-:Y:S02]  /*0b80*/  DFMA R28, R28, 2, R32 ;  /* 0x400000001c1c782b */ /* 0x000fe40000000020 */
[----:B------:R-:W-:Y:S01]  /*0b90*/  DMUL R50, R90, UR22 ;  /* 0x000000165a327c28 */ /* 0x000fe20008000000 */
[----:B------:R-:W4:Y:S01]  /*0ba0*/  LDG.E.64.CONSTANT R202, desc[UR6][R244.64] ;  /* 0x00000006f4ca7981 */ /* 0x000f22000c1e9b00 */
[----:B------:R-:W-:-:S02]  /*0bb0*/  DMUL R198, R84, UR20 ;  /* 0x0000001454c67c28 */ /* 0x000fc40008000000 */
[----:B------:R-:W-:Y:S01]  /*0bc0*/  DFMA R100, R134, UR20, -R100 ;  /* 0x0000001486647c2b */ /* 0x000fe20008000864 */
[----:B------:R-:W4:Y:S01]  /*0bd0*/  LDG.E.64.CONSTANT R236, desc[UR6][R128.64] ;  /* 0x0000000680ec7981 */ /* 0x000f22000c1e9b00 */
[----:B------:R-:W-:Y:S02]  /*0be0*/  DFMA R158, R184, UR22, -R212 ;  /* 0x00000016b89e7c2b */ /* 0x000fe400080008d4 */
[----:B------:R-:W-:Y:S01]  /*0bf0*/  DFMA R84, R148, 2, R136 ;  /* 0x400000009454782b */ /* 0x000fe20000000088 */
[----:B------:R-:W4:Y:S01]  /*0c00*/  LDG.E.64.CONSTANT R206, desc[UR6][R128.64+-0x10] ;  /* 0xfffff00680ce7981 */ /* 0x000f22000c1e9b00 */
[----:B------:R-:W-:Y:S02]  /*0c10*/  DMUL R102, R144, UR20 ;  /* 0x0000001490667c28 */ /* 0x000fe40008000000 */
[----:B------:R-:W-:Y:S02]  /*0c20*/  DMUL R152, R152, UR22 ;  /* 0x0000001698987c28 */ /* 0x000fe40008000000 */
[----:B------:R-:W-:-:S02]  /*0c30*/  DMUL R136, R126, R136 ;  /* 0x000000887e887228 */ /* 0x000fc40000000000 */
[----:B------:R-:W-:Y:S02]  /*0c40*/  DFMA R226, -R54, UR20, R138 ;  /* 0x0000001436e27c2b */ /* 0x000fe4000800018a */
[----:B------:R-:W-:Y:S02]  /*0c50*/  DMUL R36, R58, UR22 ;  /* 0x000000163a247c28 */ /* 0x000fe40008000000 */
[----:B------:R-:W-:Y:S02]  /*0c60*/  DFMA R50, R88, UR22, -R50 ;  /* 0x0000001658327c2b */ /* 0x000fe40008000832 */
[----:B------:R-:W-:Y:S02]  /*0c70*/  DMUL R218, R132, R32 ;  /* 0x0000002084da7228 */ /* 0x000fe40000000000 */
[----:B------:R-:W-:Y:S01]  /*0c80*/  DMUL R148, R28, R132 ;  /* 0x000000841c947228 */ /* 0x000fe20000000000 */
[----:B------:R-:W4:Y:S01]  /*0c90*/  LDG.E.64.CONSTANT R32, desc[UR6][R240.64+-0xb4808] ;  /* 0xf4b7f806f0207981 */ /* 0x000f22000c1e9b00 */
[----:B------:R-:W-:-:S02]  /*0ca0*/  DFMA R224, -R86, UR20, R198 ;  /* 0x0000001456e07c2b */ /* 0x000fc400080001c6 */
[----:B------:R-:W-:Y:S01]  /*0cb0*/  DADD R158, R100, R158 ;  /* 0x00000000649e7229 */ /* 0x000fe2000000009e */
[----:B------:R-:W4:Y:S01]  /*0cc0*/  LDG.E.64.CONSTANT R28, desc[UR6][R244.64+-0xb4808] ;  /* 0xf4b7f806f41c7981 */ /* 0x000f22000c1e9b00 */
[----:B------:R-:W-:Y:S02]  /*0cd0*/  DMUL R100, R74, UR22 ;  /* 0x000000164a647c28 */ /* 0x000fe40008000000 */
[----:B------:R-:W-:Y:S02]  /*0ce0*/  DMUL R84, R84, R126 ;  /* 0x0000007e54547228 */ /* 0x000fe40000000000 */
[----:B------:R-:W-:Y:S02]  /*0cf0*/  DFMA R102, R160, UR20, -R102 ;  /* 0x00000014a0667c2b */ /* 0x000fe40008000866 */
[----:B------:R-:W-:Y:S02]  /*0d00*/  DFMA R108, R194, UR22, -R152 ;  /* 0x00000016c26c7c2b */ /* 0x000fe40008000898 */
[----:B------:R-:W-:-:S02]  /*0d10*/  DMUL R182, R136, R146 ;  /* 0x0000009288b67228 */ /* 0x000fc40000000000 */
[C---:B------:R-:W-:Y:S02]  /*0d20*/  DFMA R36, R56.reuse, UR22, -R36 ;  /* 0x0000001638247c2b */ /* 0x040fe40008000824 */
[----:B------:R-:W-:Y:S01]  /*0d30*/  DMUL R208, R56, UR20 ;  /* 0x0000001438d07c28 */ /* 0x000fe20008000000 */
[----:B------:R-:W4:Y:S01]  /*0d40*/  LDG.E.64.CONSTANT R56, desc[UR6][R156.64+0xb4808] ;  /* 0x0b4808069c387981 */ /* 0x000f22000c1e9b00 */
[----:B------:R-:W-:-:S03]  /*0d50*/  DADD R224, R224, R50 ;  /* 0x00000000e0e07229 */ /* 0x000fc60000000032 */
[----:B------:R-:W4:Y:S01]  /*0d60*/  LDG.E.64.CONSTANT R50, desc[UR6][R178.64+-0xb4808] ;  /* 0xf4b7f806b2327981 */ /* 0x000f22000c1e9b00 */
[----:B------:R-:W-:Y:S02]  /*0d70*/  DFMA R146, R72, UR22, -R100 ;  /* 0x0000001648927c2b */ /* 0x000fe40008000864 */
[----:B------:R-:W-:Y:S02]  /*0d80*/  DFMA R200, -R70, UR20, R222 ;  /* 0x0000001446c87c2b */ /* 0x000fe400080001de */
[----:B------:R-:W-:Y:S02]  /*0d90*/  DMUL R150, R84, R150 ;  /* 0x0000009654967228 */ /* 0x000fe40000000000 */
[----:B------:R-:W-:Y:S01]  /*0da0*/  DADD R108, R102, R108 ;  /* 0x00000000666c7229 */ /* 0x000fe2000000006c */
[----:B------:R-:W4:Y:S01]  /*0db0*/  LDG.E.64.CONSTANT R84, desc[UR6][R242.64+0xb4810] ;  /* 0x0b481006f2547981 */ /* 0x000f22000c1e9b00 */
[----:B------:R-:W-:Y:S02]  /*0dc0*/  DMUL R182, R18, R182 ;  /* 0x000000b612b67228 */ /* 0x000fe40000000000 */
[----:B------:R-:W-:Y:S01]  /*0dd0*/  DMUL R210, R58, UR20 ;  /* 0x000000143ad27c28 */ /* 0x000fe20008000000 */
[----:B------:R-:W4:Y:S01]  /*0de0*/  LDG.E.64.CONSTANT R58, desc[UR6][R156.64+0xb47f8] ;  /* 0x0b47f8069c3a7981 */ /* 0x000f22000c1e9b00 */
[----:B------:R-:W-:-:S03]  /*0df0*/  DMUL R148, R148, R40 ;  /* 0x0000002894947228 */ /* 0x000fc60000000000 */
[----:B------:R-:W4:Y:S01]  /*0e00*/  LDG.E.64.CONSTANT R40, desc[UR6][R128.64+-0xb4808] ;  /* 0xf4b7f80680287981 */ /* 0x000f22000c1e9b00 */
[----:B------:R-:W-:Y:S02]  /*0e10*/  DMUL R104, R140, UR22 ;  /* 0x000000168c687c28 */ /* 0x000fe40008000000 */
[----:B------:R-:W-:Y:S02]  /*0e20*/  DADD R200, R200, R146 ;  /* 0x00000000c8c87229 */ /* 0x000fe40000000092 */
[----:B------:R-:W-:Y:S02]  /*0e30*/  DMUL R140, R196, UR20 ;  /* 0x00000014c48c7c28 */ /* 0x000fe40008000000 */
[----:B------:R-:W-:Y:S02]  /*0e40*/  DMUL R146, R108, R182 ;  /* 0x000000b66c927228 */ /* 0x000fe40000000000 */
[----:B------:R-:W-:Y:S02]  /*0e50*/  DADD R226, R226, R36 ;  /* 0x00000000e2e27229 */ /* 0x000fe40000000024 */
[----:B------:R-:W-:-:S02]  /*0e60*/  DFMA R108, R112, UR22, -R104 ;  /* 0x00000016706c7c2b */ /* 0x000fc40008000868 */
[----:B------:R-:W-:Y:S02]  /*0e70*/  DFMA R140, R232, UR20, -R140 ;  /* 0x00000014e88c7c2b */ /* 0x000fe4000800088c */
[----:B------:R-:W-:Y:S02]  /*0e80*/  DMUL R146, R146, UR22 ;  /* 0x0000001692927c28 */ /* 0x000fe40008000000 */
[----:B------:R-:W-:Y:S01]  /*0e90*/  DMUL R170, R88, UR20 ;  /* 0x0000001458aa7c28 */ /* 0x000fe20008000000 */
[----:B------:R-:W4:Y:S01]  /*0ea0*/  LDG.E.64.CONSTANT R88, desc[UR6][R242.64+0xb4808] ;  /* 0x0b480806f2587981 */ /* 0x000f22000c1e9b00 */
[----:B------:R-:W-:Y:S02]  /*0eb0*/  DMUL R78, R136, R78 ;  /* 0x0000004e884e7228 */ /* 0x000fe40000000000 */
[----:B------:R-:W-:Y:S02]  /*0ec0*/  DADD R140, R140, R108 ;  /* 0x000000008c8c7229 */ /* 0x000fe4000000006c */
[----:B------:R-:W-:Y:S01]  /*0ed0*/  DMUL R180, R90, UR20 ;  /* 0x000000145ab47c28 */ /* 0x000fe20008000000 */
[----:B------:R-:W4:Y:S05]  /*0ee0*/  LDG.E.64.CONSTANT R90, desc[UR6][R242.64+0xb47f8] ;  /* 0x0b47f806f25a7981 */ /* 0x000f2a000c1e9b00 */
[----:B------:R-:W-:-:S02]  /*0ef0*/  DMUL R78, R78, R140 ;  /* 0x0000008c4e4e7228 */ /* 0x000fc40000000000 */
[----:B------:R-:W-:Y:S01]  /*0f00*/  DMUL R186, R218, R44 ;  /* 0x0000002cdaba7228 */ /* 0x000fe20000000000 */
[----:B------:R-:W4:Y:S01]  /*0f10*/  LDG.E.64.CONSTANT R44, desc[UR6][R174.64+-0xb4808] ;  /* 0xf4b7f806ae2c7981 */ /* 0x000f22000c1e9b00 */
[----:B------:R-:W-:-:S03]  /*0f20*/  DMUL R182, R72, UR20 ;  /* 0x0000001448b67c28 */ /* 0x000fc60008000000 */
[----:B------:R-:W4:Y:S01]  /*0f30*/  LDG.E.64.CONSTANT R72, desc[UR6][R188.64+0xb4808] ;  /* 0x0b480806bc487981 */ /* 0x000f22000c1e9b00 */
[----:B------:R-:W-:Y:S02]  /*0f40*/  DMUL R48, R218, R48 ;  /* 0x00000030da307228 */ /* 0x000fe40000000000 */
[----:B------:R-:W-:Y:S01]  /*0f50*/  DMUL R108, R74, UR20 ;  /* 0x000000144a6c7c28 */ /* 0x000fe20008000000 */
[----:B------:R-:W4:Y:S05]  /*0f60*/  LDG.E.64.CONSTANT R74, desc[UR6][R188.64+0xb47f8] ;  /* 0x0b47f806bc4a7981 */ /* 0x000f2a000c1e9b00 */
[----:B------:R-:W-:Y:S02]  /*0f70*/  DMUL R200, R48, R200 ;  /* 0x000000c830c87228 */ /* 0x000fe40000000000 */
[----:B------:R-:W4:Y:S01]  /*0f80*/  LDG.E.64.CONSTANT R48, desc[UR6][R176.64+-0xb4808] ;  /* 0xf4b7f806b0307981 */ /* 0x000f22000c1e9b00 */
[----:B---3--:R-:W-:-:S08]  /*0f90*/  DMUL R130, R80, UR20 ;  /* 0x0000001450827c28 */ /* 0x008fd00008000000 */
[----:B------:R-:W-:Y:S01]  /*0fa0*/  DFMA R106, -R54, UR20, R130 ;  /* 0x00000014366a7c2b */ /* 0x000fe20008000182 */
[----:B------:R-:W3:Y:S01]  /*0fb0*/  LDG.E.64.CONSTANT R54, desc[UR6][R156.64+0xb47f0] ;  /* 0x0b47f0069c367981 */ /* 0x000ee2000c1e9b00 */
[----:B--2---:R-:W-:Y:S02]  /*0fc0*/  DMUL R150, R162, R150 ;  /* 0x00000096a2967228 */ /* 0x004fe40000000000 */
[----:B----4-:R-:W-:-:S06]  /*0fd0*/  DMUL R36, R62, UR20 ;  /* 0x000000143e247c28 */ /* 0x010fcc0008000000 */
[----:B------:R-:W-:Y:S02]  /*0fe0*/  DMUL R150, R158, R150 ;  /* 0x000000969e967228 */ /* 0x000fe40000000000 */
[----:B------:R-:W-:Y:S01]  /*0ff0*/  DMUL R214, R52, UR22 ;  /* 0x0000001634d67c28 */ /* 0x000fe20008000000 */
[----:B------:R-:W2:Y:S01]  /*1000*/  LDG.E.64.CONSTANT R158, desc[UR6][R240.64] ;  /* 0x00000006f09e7981 */ /* 0x000ea2000c1e9b00 */
[----:B------:R-:W-:-:S03]  /*1010*/  DFMA R102, -R86, UR20, R36 ;  /* 0x0000001456667c2b */ /* 0x000fc60008000124 */
[----:B------:R-:W4:Y:S01]  /*1020*/  LDG.E.64.CONSTANT R86, desc[UR6][R242.64+0xb47f0] ;  /* 0x0b47f006f2567981 */ /* 0x000f22000c1e9b00 */
[----:B------:R-:W-:Y:S02]  /*1030*/  DFMA R150, R150, UR22, R146 ;  /* 0x0000001696967c2b */ /* 0x000fe40008000092 */
[----:B------:R-:W-:Y:S02]  /*1040*/  DFMA R146, R66, 2, R30 ;  /* 0x400000004292782b */ /* 0x000fe4000000001e */
[----:B------:R-:W-:Y:S02]  /*1050*/  DMUL R100, R94, UR20 ;  /* 0x000000145e647c28 */ /* 0x000fe40008000000 */
[----:B------:R-:W-:Y:S02]  /*1060*/  DMUL R148, R162, R148 ;  /* 0x00000094a2947228 */ /* 0x000fe40000000000 */
[----:B------:R-:W-:Y:S02]  /*1070*/  DFMA R214, R134, UR22, -R214 ;  /* 0x0000001686d67c2b */ /* 0x000fe400080008d6 */
[----:B------:R-:W-:-:S02]  /*1080*/  DFMA R134, R110, UR20, -R138 ;  /* 0x000000146e867c2b */ /* 0x000fc4000800088a */
[----:B------:R-:W-:Y:S01]  /*1090*/  DMUL R140, R116, UR22 ;  /* 0x00000016748c7c28 */ /* 0x000fe20008000000 */
[----:B------:R-:W2:Y:S01]  /*10a0*/  LDG.E.64.CONSTANT R138, desc[UR6][R240.64+-0x18] ;  /* 0xffffe806f08a7981 */ /* 0x000ea2000c1e9b00 */
[----:B------:R-:W-:Y:S02]  /*10b0*/  DMUL R146, R146, R34 ;  /* 0x0000002292927228 */ /* 0x000fe40000000000 */
[----:B------:R-:W-:Y:S02]  /*10c0*/  DFMA R192, -R70, UR20, R100 ;  /* 0x0000001446c07c2b */ /* 0x000fe40008000164 */
[----:B------:R-:W-:Y:S01]  /*10d0*/  DMUL R226, R226, R148 ;  /* 0x00000094e2e27228 */ /* 0x000fe20000000000 */
[----:B------:R-:W2:Y:S01]  /*10e0*/  LDG.E.64.CONSTANT R70, desc[UR6][R188.64+0xb47f0] ;  /* 0x0b47f006bc467981 */ /* 0x000ea2000c1e9b00 */
[----:B------:R-:W-:Y:S02]  /*10f0*/  DFMA R148, R110, UR20, -R130 ;  /* 0x000000146e947c2b */ /* 0x000fe40008000882 */
[----:B------:R-:W-:-:S02]  /*1100*/  DADD R214, R134, R214 ;  /* 0x0000000086d67229 */ /* 0x000fc400000000d6 */
[----:B------:R-:W-:Y:S02]  /*1110*/  DFMA R140, R76, UR22, -R140 ;  /* 0x000000164c8c7c2b */ /* 0x000fe4000800088c */
[----:B------:R-:W-:Y:S02]  /*1120*/  DMUL R130, R146, R38 ;  /* 0x0000002692827228 */ /* 0x000fe40000000000 */
[----:B------:R-:W-:Y:S01]  /*1130*/  DFMA R134, R190, 2, R216 ;  /* 0x40000000be86782b */ /* 0x000fe200000000d8 */
[----:B------:R-:W2:Y:S01]  /*1140*/  LDG.E.64.CONSTANT R146, desc[UR6][R178.64+-0x18] ;  /* 0xffffe806b2927981 */ /* 0x000ea2000c1e9b00 */
[C---:B------:R-:W-:Y:S02]  /*1150*/  DMUL R190, R220.reuse, R190 ;  /* 0x000000bedcbe7228 */ /* 0x040fe40000000000 */
[----:B------:R-:W-:Y:S01]  /*1160*/  DMUL R216, R220, R216 ;  /* 0x000000d8dcd87228 */ /* 0x000fe20000000000 */
[----:B------:R-:W2:Y:S01]  /*1170*/  LDG.E.64.CONSTANT R188, desc[UR6][R178.64] ;  /* 0x00000006b2bc7981 */ /* 0x000ea2000c1e9b00 */
[----:B------:R-:W-:-:S02]  /*1180*/  DADD R140, R148, R140 ;  /* 0x00000000948c7229 */ /* 0x000fc4000000008c */
[----:B------:R-:W-:Y:S01]  /*1190*/  DMUL R230, R130, R162 ;  /* 0x000000a282e67228 */ /* 0x000fe20000000000 */
[----:B------:R-:W2:Y:S01]  /*11a0*/  LDG.E.64.CONSTANT R148, desc[UR6][R178.64+-0x10] ;  /* 0xfffff006b2947981 */ /* 0x000ea2000c1e9b00 */
[----:B------:R-:W-:Y:S02]  /*11b0*/  DMUL R220, R220, R134 ;  /* 0x00000086dcdc7228 */ /* 0x000fe40000000000 */
[----:B------:R-:W-:Y:S02]  /*11c0*/  DMUL R130, R42, UR22 ;  /* 0x000000162a827c28 */ /* 0x000fe40008000000 */
[----:B------:R-:W-:Y:S02]  /*11d0*/  DMUL R134, R30, R34 ;  /* 0x000000221e867228 */ /* 0x000fe40000000000 */
[----:B------:R-:W-:Y:S02]  /*11e0*/  DMUL R230, R140, R230 ;  /* 0x000000e68ce67228 */ /* 0x000fe40000000000 */
[----:B------:R-:W-:-:S02]  /*11f0*/  DFMA R36, R64, UR20, -R36 ;  /* 0x0000001440247c2b */ /* 0x000fc40008000824 */
[----:B------:R-:W-:Y:S02]  /*1200*/  DFMA R140, R92, UR22, -R130 ;  /* 0x000000165c8c7c2b */ /* 0x000fe40008000882 */
[----:B------:R-:W-:Y:S02]  /*1210*/  DMUL R130, R134, R98 ;  /* 0x0000006286827228 */ /* 0x000fe40000000000 */
[----:B------:R-:W-:Y:S01]  /*1220*/  DFMA R204, R78, UR22, R150 ;  /* 0x000000164ecc7c2b */ /* 0x000fe20008000096 */
[----:B------:R-:W2:Y:S03]  /*1230*/  LDG.E.64.CONSTANT R78, desc[UR6][R244.64+-0x18] ;  /* 0xffffe806f44e7981 */ /* 0x000ea6000c1e9b00 */
[----:B------:R-:W-:Y:S02]  /*1240*/  DADD R140, R36, R140 ;  /* 0x00000000248c7229 */ /* 0x000fe4000000008c */
[C---:B------:R-:W-:Y:S01]  /*1250*/  DMUL R130, R18.reuse, R130 ;  /* 0x0000008212827228 */ /* 0x040fe20000000000 */
[----:B------:R-:W2:Y:S01]  /*1260*/  LDG.E.64.CONSTANT R150, desc[UR6][R244.64+-0x10] ;  /* 0xfffff006f4967981 */ /* 0x000ea2000c1e9b00 */
[----:B------:R-:W-:-:S06]  /*1270*/  DMUL R186, R18, R186 ;  /* 0x000000ba12ba7228 */ /* 0x000fcc0000000000 */
[----:B------:R-:W-:Y:S02]  /*1280*/  DMUL R140, R140, R130 ;  /* 0x000000828c8c7228 */ /* 0x000fe40000000000 */
[----:B------:R-:W-:Y:S01]  /*1290*/  DMUL R36, R46, UR22 ;  /* 0x000000162e247c28 */ /* 0x000fe20008000000 */
[----:B------:R-:W2:Y:S01]  /*12a0*/  LDG.E.64.CONSTANT R130, desc[UR6][R240.64+-0x10] ;  /* 0xfffff006f0827981 */ /* 0x000ea2000c1e9b00 */
[----:B------:R-:W-:-:S03]  /*12b0*/  DMUL R224, R224, R186 ;  /* 0x000000bae0e07228 */ /* 0x000fc60000000000 */
[----:B------:R-:W2:Y:S01]  /*12c0*/  LDG.E.64.CONSTANT R186, desc[UR6][R174.64+0x8] ;  /* 0x00000806aeba7981 */ /* 0x000ea2000c1e9b00 */
[----:B------:R-:W-:Y:S02]  /*12d0*/  DMUL R140, R140, UR20 ;  /* 0x000000148c8c7c28 */ /* 0x000fe40008000000 */
[----:B------:R-:W-:Y:S02]  /*12e0*/  DFMA R228, R60, UR20, -R100 ;  /* 0x000000143ce47c2b */ /* 0x000fe40008000864 */
[----:B------:R-:W-:Y:S01]  /*12f0*/  DFMA R36, R96, UR22, -R36 ;  /* 0x0000001660247c2b */ /* 0x000fe20008000824 */
[----:B------:R-:W2:Y:S03]  /*1300*/  LDG.E.64.CONSTANT R100, desc[UR6][R176.64+-0x18] ;  /* 0xffffe806b0647981 */ /* 0x000ea6000c1e9b00 */
[----:B------:R-:W-:Y:S01]  /*1310*/  DFMA R230, R230, UR20, R140 ;  /* 0x00000014e6e67c2b */ /* 0x000fe2000800008c */
[----:B------:R-:W2:Y:S04]  /*1320*/  LDG.E.64.CONSTANT R240, desc[UR6][R174.64] ;  /* 0x00000006aef07981 */ /* 0x000ea8000c1e9b00 */
[----:B------:R-:W2:Y:S01]  /*1330*/  LDG.E.64.CONSTANT R140, desc[UR6][R174.64+-0x18] ;  /* 0xffffe806ae8c7981 */ /* 0x000ea2000c1e9b00 */
[----:B------:R-:W-:-:S02]  /*1340*/  DADD R228, R228, R36 ;  /* 0x00000000e4e47229 */ /* 0x000fc40000000024 */
[----:B------:R-:W-:-:S08]  /*1350*/  DMUL R36, R134, R82 ;  /* 0x0000005286247228 */ /* 0x000fd00000000000 */
[----:B------:R-:W-:Y:S02]  /*1360*/  DMUL R228, R36, R228 ;  /* 0x000000e424e47228 */ /* 0x000fe40000000000 */
[----:B------:R-:W2:Y:S01]  /*1370*/  LDG.E.64.CONSTANT R36, desc[UR6][R176.64] ;  /* 0x00000006b0247981 */ /* 0x000ea2000c1e9b00 */
[----:B------:R-:W-:-:S08]  /*1380*/  DMUL R220, R220, R142 ;  /* 0x0000008edcdc7228 */ /* 0x000fd00000000000 */
[----:B------:R-:W-:Y:S01]  /*1390*/  DMUL R214, R214, R220 ;  /* 0x000000dcd6d67228 */ /* 0x000fe20000000000 */
[----:B------:R-:W2:Y:S01]  /*13a0*/  LDG.E.64.CONSTANT R176, desc[UR6][R176.64+-0x10] ;  /* 0xfffff006b0b07981 */ /* 0x000ea2000c1e9b00 */
[----:B------:R-:W-:Y:S02]  /*13b0*/  DMUL R220, R68, UR22 ;  /* 0x0000001644dc7c28 */ /* 0x000fe40008000000 */
[----:B------:R-:W-:Y:S02]  /*13c0*/  DFMA R222, R60, UR20, -R222 ;  /* 0x000000143cde7c2b */ /* 0x000fe400080008de */
[----:B------:R-:W-:-:S04]  /*13d0*/  DMUL R154, R190, R154 ;  /* 0x0000009abe9a7228 */ /* 0x000fc80000000000 */
[----:B------:R-:W-:Y:S02]  /*13e0*/  DFMA R220, R232, UR22, -R220 ;  /* 0x00000016e8dc7c2b */ /* 0x000fe400080008dc */
[C---:B------:R-:W-:Y:S01]  /*13f0*/  DMUL R214, R18.reuse, R214 ;  /* 0x000000d612d67228 */ /* 0x040fe20000000000 */
[----:B------:R-:W2:Y:S01]  /*1400*/  LDG.E.64.CONSTANT R232, desc[UR6][R156.64+0x16a2f0] ;  /* 0x16a2f0069ce87981 */ /* 0x000ea2000c1e9b00 */
[----:B------:R-:W-:-:S04]  /*1410*/  DMUL R154, R18, R154 ;  /* 0x0000009a129a7228 */ /* 0x000fc80000000000 */
[----:B------:R-:W-:-:S08]  /*1420*/  DADD R220, R222, R220 ;  /* 0x00000000dedc7229 */ /* 0x000fd000000000dc */
[----:B------:R-:W-:Y:S02]  /*1430*/  DMUL R154, R220, R154 ;  /* 0x0000009adc9a7228 */ /* 0x000fe40000000000 */
[----:B------:R-:W-:-:S08]  /*1440*/  DMUL R220, R162, R214 ;  /* 0x000000d6a2dc7228 */ /* 0x000fd00000000000 */
[----:B------:R-:W-:Y:S02]  /*1450*/  DMUL R220, R220, UR20 ;  /* 0x00000014dcdc7c28 */ /* 0x000fe40008000000 */
[----:B------:R-:W-:-:S06]  /*1460*/  DMUL R142, R142, R216 ;  /* 0x000000d88e8e7228 */ /* 0x000fcc0000000000 */
[----:B------:R-:W-:Y:S02]  /*1470*/  DFMA R154, R154, UR20, R220 ;  /* 0x000000149a9a7c2b */ /* 0x000fe400080000dc */
[----:B------:R-:W-:Y:S02]  /*1480*/  DFMA R220, R28, 2, R32 ;  /* 0x400000001cdc782b */ /* 0x000fe40000000020 */
[----:B------:R-:W-:-:S06]  /*1490*/  DMUL R222, R56, UR22 ;  /* 0x0000001638de7c28 */ /* 0x000fcc0008000000 */
[----:B------:R-:W-:-:S08]  /*14a0*/  DMUL R220, R220, R50 ;  /* 0x00000032dcdc7228 */ /* 0x000fd00000000000 */
[----:B------:R-:W-:Y:S02]  /*14b0*/  DMUL R220, R220, R40 ;  /* 0x00000028dcdc7228 */ /* 0x000fe40000000000 */
[----:B------:R-:W-:Y:S02]  /*14c0*/  DFMA R212, -R58, UR22, R212 ;  /* 0x000000163ad47c2b */ /* 0x000fe400080001d4 */
[----:B------:R-:W-:Y:S02]  /*14d0*/  DFMA R198, R64, UR20, -R198 ;  /* 0x0000001440c67c2b */ /* 0x000fe400080008c6 */
[----:B------:R-:W-:Y:S01]  /*14e0*/  DFMA R228, R228, UR20, R230 ;  /* 0x00000014e4e47c2b */ /* 0x000fe200080000e6 */
[----:B------:R-:W2:Y:S07]  /*14f0*/  LDG.E.64.CONSTANT R230, desc[UR6][R156.64+0x167d10] ;  /* 0x167d10069ce67981 */ /* 0x000eae000c1e9b00 */
[----:B------:R-:W-:-:S02]  /*1500*/  DFMA R226, R226, UR20, R228 ;  /* 0x00000014e2e27c2b */ /* 0x000fc400080000e4 */
[----:B------:R-:W2:Y:S01]  /*1510*/  LDG.E.64.CONSTANT R228, desc[UR6][R156.64+0x169990] ;  /* 0x169990069ce47981 */ /* 0x000ea2000c1e9b00 */
[C---:B---3--:R-:W-:Y:S02]  /*1520*/  DMUL R214, R54.reuse, UR22 ;  /* 0x0000001636d67c28 */ /* 0x048fe40008000000 */
[----:B------:R-:W-:-:S06]  /*1530*/  DMUL R216, R54, UR20 ;  /* 0x0000001436d87c28 */ /* 0x000fcc0008000000 */
[----:B------:R-:W-:Y:S02]  /*1540*/  DFMA R214, R234, UR22, -R214 ;  /* 0x00000016ead67c2b */ /* 0x000fe400080008d6 */
[----:B------:R-:W-:Y:S01]  /*1550*/  DFMA R216, R52, UR20, -R216 ;  /* 0x0000001434d87c2b */ /* 0x000fe200080008d8 */
[----:B------:R-:W3:Y:S05]  /*1560*/  LDG.E.64.CONSTANT R234, desc[UR6][R156.64+0x16a2f8] ;  /* 0x16a2f8069cea7981 */ /* 0x000eea000c1e9b00 */
[----:B------:R-:W-:Y:S02]  /*1570*/  DADD R106, R106, R214 ;  /* 0x000000006a6a7229 */ /* 0x000fe400000000d6 */
[----:B------:R-:W-:-:S02]  /*1580*/  DFMA R214, -R58, UR22, R222 ;  /* 0x000000163ad67c2b */ /* 0x000fc400080001de */
[----:B------:R-:W-:Y:S02]  /*1590*/  DFMA R222, R184, UR22, -R222 ;  /* 0x00000016b8de7c2b */ /* 0x000fe400080008de */
[----:B------:R-:W-:Y:S02]  /*15a0*/  DFMA R184, R116, UR20, -R210 ;  /* 0x0000001474b87c2b */ /* 0x000fe400080008d2 */
[----:B------:R-:W-:Y:S02]  /*15b0*/  DMUL R210, R84, UR22 ;  /* 0x0000001654d27c28 */ /* 0x000fe40008000000 */
[----:B------:R-:W-:Y:S02]  /*15c0*/  DADD R214, R216, R214 ;  /* 0x00000000d8d67229 */ /* 0x000fe400000000d6 */
[----:B------:R-:W-:Y:S02]  /*15d0*/  DFMA R216, R76, UR20, -R208 ;  /* 0x000000144cd87c2b */ /* 0x000fe400080008d0 */
[----:B------:R-:W-:-:S02]  /*15e0*/  DMUL R208, R162, R220 ;  /* 0x000000dca2d07228 */ /* 0x000fc40000000000 */
[----:B------:R-:W-:Y:S01]  /*15f0*/  DADD R184, R184, R212 ;  /* 0x00000000b8b87229 */ /* 0x000fe200000000d4 */
[----:B------:R-:W3:Y:S01]  /*1600*/  LDG.E.64.CONSTANT R220, desc[UR6][R156.64+0x168690] ;  /* 0x168690069cdc7981 */ /* 0x000ee2000c1e9b00 */
[----:B------:R-:W-:Y:S02]  /*1610*/  DFMA R160, R160, UR22, -R210 ;  /* 0x00000016a0a07c2b */ /* 0x000fe400080008d2 */
[----:B----4-:R-:W-:Y:S02]  /*1620*/  DMUL R210, R86, UR22 ;  /* 0x0000001656d27c28 */ /* 0x010fe40008000000 */
[----:B------:R-:W-:Y:S02]  /*1630*/  DMUL R212, R214, R208 ;  /* 0x000000d0d6d47228 */ /* 0x000fe40000000000 */
[----:B------:R-:W-:Y:S02]  /*1640*/  DMUL R208, R88, UR22 ;  /* 0x0000001658d07c28 */ /* 0x000fe40008000000 */
[----:B------:R-:W-:-:S04]  /*1650*/  DMUL R214, R86, UR20 ;  /* 0x0000001456d67c28 */ /* 0x000fc80008000000 */
[----:B------:R-:W-:Y:S02]  /*1660*/  DFMA R204, R212, UR22, R204 ;  /* 0x00000016d4cc7c2b */ /* 0x000fe400080000cc */
[----:B------:R-:W-:Y:S02]  /*1670*/  DFMA R212, R144, UR22, -R210 ;  /* 0x0000001690d47c2b */ /* 0x000fe400080008d2 */
[----:B------:R-:W-:Y:S02]  /*1680*/  DFMA R210, -R90, UR22, R208 ;  /* 0x000000165ad27c2b */ /* 0x000fe400080001d0 */
[----:B------:R-:W-:Y:S02]  /*1690*/  DFMA R214, R84, UR20, -R214 ;  /* 0x0000001454d67c2b */ /* 0x000fe400080008d6 */
[----:B------:R-:W-:Y:S02]  /*16a0*/  DMUL R144, R32, R50 ;  /* 0x0000003220907228 */ /* 0x000fe40000000000 */
[----:B------:R-:W-:-:S04]  /*16b0*/  DADD R222, R216, R222 ;  /* 0x00000000d8de7229 */ /* 0x000fc800000000de */
[----:B------:R-:W-:Y:S02]  /*16c0*/  DADD R214, R214, R210 ;  /* 0x00000000d6d67229 */ /* 0x000fe400000000d2 */
[----:B--2---:R-:W-:Y:S02]  /*16d0*/  DMUL R210, R70, UR22 ;  /* 0x0000001646d27c28 */ /* 0x004fe40008000000 */
[----:B------:R-:W-:Y:S02]  /*16e0*/  DMUL R216, R144, R44 ;  /* 0x0000002c90d87228 */ /* 0x000fe40000000000 */
[----:B------:R-:W-:Y:S02]  /*16f0*/  DADD R102, R102, R212 ;  /* 0x0000000066667229 */ /* 0x000fe400000000d4 */
[----:B------:R-:W-:Y:S02]  /*1700*/  DADD R160, R198, R160 ;  /* 0x00000000c6a07229 */ /* 0x000fe400000000a0 */
[----:B------:R-:W-:Y:S01]  /*1710*/  DFMA R212, R194, UR22, -R208 ;  /* 0x00000016c2d47c2b */ /* 0x000fe200080008d0 */
[----:B------:R-:W2:Y:S01]  /*1720*/  LDG.E.64.CONSTANT R198, desc[UR6][R114.64] ;  /* 0x0000000672c67981 */ /* 0x000ea2000c1e9b00 */
[----:B------:R-:W-:-:S02]  /*1730*/  DMUL R208, R70, UR20 ;  /* 0x0000001446d07c28 */ /* 0x000fc40008000000 */
[----:B------:R-:W-:Y:S02]  /*1740*/  DMUL R194, R72, UR22 ;  /* 0x0000001648c27c28 */ /* 0x000fe40008000000 */
[----:B------:R-:W-:Y:S02]  /*1750*/  DFMA R210, R196, UR22, -R210 ;  /* 0x00000016c4d27c2b */ /* 0x000fe400080008d2 */
[----:B------:R-:W-:Y:S02]  /*1760*/  DMUL R196, R18, R216 ;  /* 0x000000d812c47228 */ /* 0x000fe40000000000 */
[----:B------:R-:W-:Y:S02]  /*1770*/  DFMA R208, R68, UR20, -R208 ;  /* 0x0000001444d07c2b */ /* 0x000fe400080008d0 */
[----:B------:R-:W-:-:S04]  /*1780*/  DFMA R216, -R74, UR22, R194 ;  /* 0x000000164ad87c2b */ /* 0x000fc800080001c2 */
[----:B------:R-:W-:Y:S02]  /*1790*/  DMUL R196, R214, R196 ;  /* 0x000000c4d6c47228 */ /* 0x000fe40000000000 */
[----:B------:R-:W-:Y:S02]  /*17a0*/  DFMA R214, R42, UR20, -R180 ;  /* 0x000000142ad67c2b */ /* 0x000fe400080008b4 */
[----:B------:R-:W-:Y:S02]  /*17b0*/  DMUL R180, R144, R48 ;  /* 0x0000003090b47228 */ /* 0x000fe40000000000 */
[----:B------:R-:W-:Y:S02]  /*17c0*/  DADD R208, R208, R216 ;  /* 0x00000000d0d07229 */ /* 0x000fe400000000d8 */
[----:B------:R-:W-:Y:S01]  /*17d0*/  DFMA R204, R196, UR22, R204 ;  /* 0x00000016c4cc7c2b */ /* 0x000fe200080000cc */
[----:B------:R-:W4:Y:S01]  /*17e0*/  LDG.E.64.CONSTANT R216, desc[UR6][R242.64+0x16a310] ;  /* 0x16a31006f2d87981 */ /* 0x000f22000c1e9b00 */
[----:B------:R-:W-:-:S04]  /*17f0*/  DFMA R196, R78, 2, R138 ;  /* 0x400000004ec4782b */ /* 0x000fc8000000008a */
[----:B------:R-:W-:Y:S01]  /*1800*/  DMUL R208, R180, R208 ;  /* 0x000000d0b4d07228 */ /* 0x000fe20000000000 */
[----:B------:R-:W3:Y:S01]  /*1810*/  LDG.E.64.CONSTANT R180, desc[UR6][R114.64+-0x20] ;  /* 0xffffe00672b47981 */ /* 0x000ee2000c1e9b00 */
[----:B------:R-:W-:Y:S02]  /*1820*/  DFMA R194, R112, UR22, -R194 ;  /* 0x0000001670c27c2b */ /* 0x000fe400080008c2 */
[-C--:B------:R-:W-:Y:S01]  /*1830*/  DMUL R196, R196, R146.reuse ;  /* 0x00000092c4c47228 */ /* 0x080fe20000000000 */
[----:B------:R-:W4:Y:S01]  /*1840*/  LDG.E.64.CONSTANT R112, desc[UR6][R156.64+0x16a310] ;  /* 0x16a310069c707981 */ /* 0x000f22000c1e9b00 */
[----:B------:R-:W-:Y:S02]  /*1850*/  DADD R192, R192, R210 ;  /* 0x00000000c0c07229 */ /* 0x000fe400000000d2 */
[----:B------:R-:W-:Y:S02]  /*1860*/  DFMA R210, R96, UR20, -R182 ;  /* 0x0000001460d27c2b */ /* 0x000fe400080008b6 */
[----:B------:R-:W-:-:S02]  /*1870*/  DMUL R138, R138, R146 ;  /* 0x000000928a8a7228 */ /* 0x000fc40000000000 */
[----:B------:R-:W-:Y:S02]  /*1880*/  DFMA R204, R208, UR22, R204 ;  /* 0x00000016d0cc7c2b */ /* 0x000fe400080000cc */
[----:B------:R-:W-:Y:S02]  /*1890*/  DMUL R190, R190, R186 ;  /* 0x000000babebe7228 */ /* 0x000fe40000000000 */
[----:B------:R-:W-:Y:S02]  /*18a0*/  DMUL R146, R78, R146 ;  /* 0x000000924e927228 */ /* 0x000fe40000000000 */
[----:B------:R-:W-:Y:S01]  /*18b0*/  DFMA R182, R46, UR20, -R108 ;  /* 0x000000142eb67c2b */ /* 0x000fe2000800086c */
[----:B------:R-:W4:Y:S01]  /*18c0*/  LDG.E.64.CONSTANT R78, desc[UR6][R242.64+0x169990] ;  /* 0x16999006f24e7981 */ /* 0x000f22000c1e9b00 */
[----:B------:R-:W-:Y:S02]  /*18d0*/  DFMA R208, -R74, UR22, R104 ;  /* 0x000000164ad07c2b */ /* 0x000fe40008000168 */
[----:B------:R-:W-:Y:S01]  /*18e0*/  DMUL R196, R196, R238 ;  /* 0x000000eec4c47228 */ /* 0x000fe20000000000 */
[----:B------:R-:W4:Y:S04]  /*18f0*/  LDG.E.64.CONSTANT R108, desc[UR6][R156.64+0x167cf0] ;  /* 0x167cf0069c6c7981 */ /* 0x000f28000c1e9b00 */
[----:B------:R-:W4:Y:S01]  /*1900*/  LDG.E.64.CONSTANT R104, desc[UR6][R156.64+0x168670] ;  /* 0x168670069c687981 */ /* 0x000f22000c1e9b00 */
[----:B------:R-:W-:-:S02]  /*1910*/  DADD R186, R210, R194 ;  /* 0x00000000d2ba7229 */ /* 0x000fc400000000c2 */
[----:B------:R-:W-:Y:S01]  /*1920*/  DMUL R194, R190, R160 ;  /* 0x000000a0bec27228 */ /* 0x000fe20000000000 */
[----:B------:R-:W4:Y:S01]  /*1930*/  LDG.E.64.CONSTANT R210, desc[UR6][R242.64+0x168688] ;  /* 0x16868806f2d27981 */ /* 0x000f22000c1e9b00 */
[----:B------:R-:W-:Y:S02]  /*1940*/  DMUL R238, R238, R138 ;  /* 0x0000008aeeee7228 */ /* 0x000fe40000000000 */
[----:B------:R-:W-:Y:S02]  /*1950*/  DMUL R140, R146, R140 ;  /* 0x0000008c928c7228 */ /* 0x000fe40000000000 */
[----:B------:R-:W-:Y:S02]  /*1960*/  DMUL R160, R106, R196 ;  /* 0x000000c46aa07228 */ /* 0x000fe40000000000 */
[----:B------:R-:W-:Y:S01]  /*1970*/  DFMA R138, R202, 2, R158 ;  /* 0x40000000ca8a782b */ /* 0x000fe2000000009e */
[----:B------:R-:W4:Y:S01]  /*1980*/  LDG.E.64.CONSTANT R106, desc[UR6][R156.64+0x169970] ;  /* 0x169970069c6a7981 */ /* 0x000f22000c1e9b00 */
[----:B------:R-:W-:-:S02]  /*1990*/  DFMA R224, R224, UR20, R226 ;  /* 0x00000014e0e07c2b */ /* 0x000fc400080000e2 */
[----:B------:R-:W-:Y:S01]  /*19a0*/  DMUL R100, R146, R100 ;  /* 0x0000006492647228 */ /* 0x000fe20000000000 */
[----:B------:R-:W4:Y:S01]  /*19b0*/  LDG.E.64.CONSTANT R226, desc[UR6][R156.64+0x168688] ;  /* 0x168688069ce27981 */ /* 0x000f22000c1e9b00 */
[----:B------:R-:W-:Y:S02]  /*19c0*/  DMUL R196, R102, R140 ;  /* 0x0000008c66c47228 */ /* 0x000fe40000000000 */
[C---:B------:R-:W-:Y:S01]  /*19d0*/  DMUL R202, R188.reuse, R202 ;  /* 0x000000cabcca7228 */ /* 0x040fe20000000000 */
[----:B------:R-:W4:Y:S01]  /*19e0*/  LDG.E.64.CONSTANT R146, desc[UR6][R156.64+0x167d08] ;  /* 0x167d08069c927981 */ /* 0x000f22000c1e9b00 */
[----:B------:R-:W-:Y:S02]  /*19f0*/  DMUL R102, R188, R138 ;  /* 0x0000008abc667228 */ /* 0x000fe40000000000 */
[----:B------:R-:W-:Y:S02]  /*1a00*/  DMUL R204, R18, R204 ;  /* 0x000000cc12cc7228 */ /* 0x000fe40000000000 */
[----:B------:R-:W-:-:S02]  /*1a10*/  DFMA R200, R200, UR20, R224 ;  /* 0x00000014c8c87c2b */ /* 0x000fc400080000e0 */
[----:B------:R-:W-:Y:S01]  /*1a20*/  DFMA R152, -R90, UR22, R152 ;  /* 0x000000165a987c2b */ /* 0x000fe20008000198 */
[----:B------:R-:W4:Y:S01]  /*1a30*/  LDG.E.64.CONSTANT R224, desc[UR6][R156.64+0x169988] ;  /* 0x169988069ce07981 */ /* 0x000f22000c1e9b00 */
[----:B------:R-:W-:Y:S02]  /*1a40*/  DMUL R100, R18, R100 ;  /* 0x0000006412647228 */ /* 0x000fe40000000000 */
[----:B------:R-:W-:Y:S02]  /*1a50*/  DMUL R36, R202, R36 ;  /* 0x00000024ca247228 */ /* 0x000fe40000000000 */
[----:B------:R-:W-:Y:S02]  /*1a60*/  DMUL R102, R102, R236 ;  /* 0x000000ec66667228 */ /* 0x000fe40000000000 */
[----:B------:R-:W-:Y:S02]  /*1a70*/  DMUL R160, R18, R160 ;  /* 0x000000a012a07228 */ /* 0x000fe40000000000 */
[----:B------:R-:W-:-:S02]  /*1a80*/  DADD R152, R214, R152 ;  /* 0x00000000d6987229 */ /* 0x000fc40000000098 */
[----:B------:R-:W-:Y:S01]  /*1a90*/  DFMA R200, R18, R200, R204 ;  /* 0x000000c812c8722b */ /* 0x000fe200000000cc */
[----:B------:R-:W4:Y:S01]  /*1aa0*/  LDG.E.64.CONSTANT R214, desc[UR6][R242.64+0x167d10] ;  /* 0x167d1006f2d67981 */ /* 0x000f22000c1e9b00 */
[----:B------:R-:W-:-:S03]  /*1ab0*/  DMUL R192, R192, R100 ;  /* 0x00000064c0c07228 */ /* 0x000fc60000000000 */
[----:B------:R-:W4:Y:S01]  /*1ac0*/  LDG.E.64.CONSTANT R204, desc[UR6][R242.64+0x168690] ;  /* 0x16869006f2cc7981 */ /* 0x000f22000c1e9b00 */
[----:B------:R-:W-:Y:S02]  /*1ad0*/  DFMA R154, R194, UR20, R154 ;  /* 0x00000014c29a7c2b */ /* 0x000fe4000800009a */
[----:B------:R-:W-:Y:S01]  /*1ae0*/  DMUL R100, R18, R36 ;  /* 0x0000002412647228 */ /* 0x000fe20000000000 */
[----:B------:R-:W4:Y:S01]  /*1af0*/  LDG.E.64.CONSTANT R194, desc[UR6][R174.64+-0x10] ;  /* 0xfffff006aec27981 */ /* 0x000f22000c1e9b00 */
[----:B------:R-:W-:Y:S02]  /*1b00*/  DMUL R222, R222, R102 ;  /* 0x00000066dede7228 */ /* 0x000fe40000000000 */
[----:B------:R-:W-:Y:S01]  /*1b10*/  DMUL R160, R162, R160 ;  /* 0x000000a0a2a07228 */ /* 0x000fe20000000000 */
[----:B------:R-:W4:Y:S01]  /*1b20*/  LDG.E.64.CONSTANT R102, desc[UR6][R242.64+0x167cf0] ;  /* 0x167cf006f2667981 */ /* 0x000f22000c1e9b00 */
[----:B------:R-:W-:Y:S02]  /*1b30*/  DFMA R138, R150, 2, R130 ;  /* 0x40000000968a782b */ /* 0x000fe40000000082 */
[----:B------:R-:W-:Y:S01]  /*1b40*/  DMUL R186, R186, R100 ;  /* 0x00000064baba7228 */ /* 0x000fe20000000000 */
[----:B------:R-:W4:Y:S01]  /*1b50*/  LDG.E.64.CONSTANT R36, desc[UR6][R242.64+0x168670] ;  /* 0x16867006f2247981 */ /* 0x000f22000c1e9b00 */
[----:B------:R-:W-:-:S02]  /*1b60*/  DFMA R170, R92, UR20, -R170 ;  /* 0x000000145caa7c2b */ /* 0x000fc400080008aa */
[----:B------:R-:W-:Y:S01]  /*1b70*/  DFMA R154, R160, UR20, R154 ;  /* 0x00000014a09a7c2b */ /* 0x000fe2000800009a */
[----:B------:R-:W4:Y:S01]  /*1b80*/  LDG.E.64.CONSTANT R100, desc[UR6][R242.64+0x16a2f0] ;  /* 0x16a2f006f2647981 */ /* 0x000f22000c1e9b00 */
[----:B------:R-:W-:-:S03]  /*1b90*/  DMUL R138, R138, R148 ;  /* 0x000000948a8a7228 */ /* 0x000fc60000000000 */
[----:B------:R-:W4:Y:S01]  /*1ba0*/  LDG.E.64.CONSTANT R160, desc[UR6][R156.64+0x16a308] ;  /* 0x16a308069ca07981 */ /* 0x000f22000c1e9b00 */
[----:B------:R-:W-:Y:S02]  /*1bb0*/  DADD R170, R170, R212 ;  /* 0x00000000aaaa7229 */ /* 0x000fe400000000d4 */
[----:B------:R-:W-:Y:S01]  /*1bc0*/  DFMA R196, R196, UR20, R154 ;  /* 0x00000014c4c47c2b */ /* 0x000fe2000800009a */
[----:B------:R-:W4:Y:S01]  /*1bd0*/  LDG.E.64.CONSTANT R212, desc[UR6][R242.64+0x169970] ;  /* 0x16997006f2d47981 */ /* 0x000f22000c1e9b00 */
[----:B------:R-:W-:-:S03]  /*1be0*/  DMUL R138, R138, R206 ;  /* 0x000000ce8a8a7228 */ /* 0x000fc60000000000 */
[----:B------:R-:W4:Y:S01]  /*1bf0*/  LDG.E.64.CONSTANT R154, desc[UR6][R242.64+0x167d08] ;  /* 0x167d0806f29a7981 */ /* 0x000f22000c1e9b00 */
[----:B------:R-:W-:-:S03]  /*1c00*/  DADD R182, R182, R208 ;  /* 0x00000000b6b67229 */ /* 0x000fc600000000d0 */
[----:B------:R-:W4:Y:S01]  /*1c10*/  LDG.E.64.CONSTANT R208, desc[UR6][R242.64+0x169988] ;  /* 0x16998806f2d07981 */ /* 0x000f22000c1e9b00 */
[----:B------:R-:W-:-:S03]  /*1c20*/  DMUL R184, R184, R138 ;  /* 0x0000008ab8b87228 */ /* 0x000fc60000000000 */
[----:B------:R-:W4:Y:S01]  /*1c30*/  LDG.E.64.CONSTANT R138, desc[UR6][R242.64+0x16a308] ;  /* 0x16a30806f28a7981 */ /* 0x000f22000c1e9b00 */
[----:B------:R-:W-:Y:S02]  /*1c40*/  DMUL R222, R18, R222 ;  /* 0x000000de12de7228 */ /* 0x000fe40000000000 */
[----:B------:R-:W-:Y:S02]  /*1c50*/  DMUL R240, R202, R240 ;  /* 0x000000f0caf07228 */ /* 0x000fe40000000000 */
[----:B------:R-:W-:Y:S01]  /*1c60*/  DMUL R184, R18, R184 ;  /* 0x000000b812b87228 */ /* 0x000fe20000000000 */
[----:B------:R-:W4:Y:S05]  /*1c70*/  LDG.E.64.CONSTANT R202, desc[UR6][R128.64+0x12f8] ;  /* 0x0012f80680ca7981 */ /* 0x000f2a000c1e9b00 */
[----:B------:R-:W-:-:S02]  /*1c80*/  DMUL R170, R240, R170 ;  /* 0x000000aaf0aa7228 */ /* 0x000fc40000000000 */
[----:B------:R-:W-:Y:S02]  /*1c90*/  DMUL R158, R188, R158 ;  /* 0x0000009ebc9e7228 */ /* 0x000fe40000000000 */
[----:B------:R-:W-:Y:S02]  /*1ca0*/  DMUL R150, R150, R148 ;  /* 0x0000009496967228 */ /* 0x000fe40000000000 */
[----:B------:R-:W-:Y:S02]  /*1cb0*/  DMUL R188, R230, UR20 ;  /* 0x00000014e6bc7c28 */ /* 0x000fe40008000000 */
[----:B------:R-:W-:Y:S02]  /*1cc0*/  DMUL R218, R218, R132 ;  /* 0x00000084dada7228 */ /* 0x000fe40000000000 */
[----:B------:R-:W-:-:S08]  /*1cd0*/  DADD R132, -R164, R168 ;  /* 0x00000000a4847229 */ /* 0x000fd000000001a8 */
[----:B------:R-:W-:Y:S02]  /*1ce0*/  DMUL R132, R132, UR22 ;  /* 0x0000001684847c28 */ /* 0x000fe40008000000 */
[----:B------:R-:W-:Y:S02]  /*1cf0*/  DMUL R136, R136, R126 ;  /* 0x0000007e88887228 */ /* 0x000fe40000000000 */
[----:B------:R-:W-:Y:S01]  /*1d00*/  DFMA R126, R192, UR20, R196 ;  /* 0x00000014c07e7c2b */ /* 0x000fe200080000c4 */
[----:B------:R-:W4:Y:S01]  /*1d10*/  LDG.E.64.CONSTANT R196, desc[UR6][R128.64+-0x1308] ;  /* 0xffecf80680c47981 */ /* 0x000f22000c1e9b00 */
[----:B------:R-:W-:-:S03]  /*1d20*/  DMUL R236, R236, R158 ;  /* 0x0000009eecec7228 */ /* 0x000fc60000000000 */
[----:B------:R-:W4:Y:S01]  /*1d30*/  LDG.E.64.CONSTANT R158, desc[UR6][R242.64+0x168678] ;  /* 0x16867806f29e7981 */ /* 0x000f22000c1e9b00 */
[----:B------:R-:W-:-:S03]  /*1d40*/  DMUL R130, R130, R148 ;  /* 0x0000009482827228 */ /* 0x000fc60000000000 */
[----:B------:R0:W4:Y:S04]  /*1d50*/  LDG.E.64.CONSTANT R192, desc[UR6][R174.64+0x12f8] ;  /* 0x0012f806aec07981 */ /* 0x000128000c1e9b00 */
[----:B------:R-:W4:Y:S01]  /*1d60*/  LDG.E.64.CONSTANT R148, desc[UR6][R244.64+0x978] ;  /* 0x00097806f4947981 */ /* 0x000f22000c1e9b00 */
[----:B--2---:R-:W-:-:S08]  /*1d70*/  DMUL R198, R222, R198 ;  /* 0x000000c6dec67228 */ /* 0x004fd00000000000 */
[----:B------:R-:W-:-:S08]  /*1d80*/  DMUL R198, R198, UR22 ;  /* 0x00000016c6c67c28 */ /* 0x000fd00008000000 */
[----:B------:R-:W-:Y:S02]  /*1d90*/  DFMA R186, R186, UR22, R198 ;  /* 0x00000016baba7c2b */ /* 0x000fe400080000c6 */
[----:B------:R-:W-:Y:S01]  /*1da0*/  DADD R222, -R14, R10 ;  /* 0x000000000ede7229 */ /* 0x000fe2000000010a */
[----:B------:R-:W2:Y:S05]  /*1db0*/  LDG.E.64.CONSTANT R198, desc[UR6][R174.64+-0x1308] ;  /* 0xffecf806aec67981 */ /* 0x000eaa000c1e9b00 */
[----:B------:R-:W-:Y:S02]  /*1dc0*/  DFMA R170, R170, UR22, R186 ;  /* 0x00000016aaaa7c2b */ /* 0x000fe400080000ba */
[----:B---3--:R-:W-:-:S02]  /*1dd0*/  DMUL R186, R184, R180 ;  /* 0x000000b4b8ba7228 */ /* 0x008fc40000000000 */
[----:B------:R-:W-:Y:S02]  /*1de0*/  DMUL R180, R220, UR22 ;  /* 0x00000016dcb47c28 */ /* 0x000fe40008000000 */
[----:B------:R-:W-:Y:S02]  /*1df0*/  DMUL R184, R150, R176 ;  /* 0x000000b096b87228 */ /* 0x000fe40000000000 */
[----:B----4-:R-:W-:Y:S02]  /*1e00*/  DFMA R176, R112, UR20, -R188 ;  /* 0x0000001470b07c2b */ /* 0x010fe400080008bc */
[----:B------:R-:W-:Y:S01]  /*1e10*/  DFMA R170, R186, UR22, R170 ;  /* 0x00000016baaa7c2b */ /* 0x000fe200080000aa */
[----:B------:R-:W3:Y:S01]  /*1e20*/  LDG.E.64.CONSTANT R188, desc[UR6][R156.64+0x167cf8] ;  /* 0x167cf8069cbc7981 */ /* 0x000ee2000c1e9b00 */
[----:B------:R-:W-:-:S08]  /*1e30*/  DFMA R180, R228, UR22, -R180 ;  /* 0x00000016e4b47c2b */ /* 0x000fd000080008b4 */
[----:B------:R-:W-:Y:S02]  /*1e40*/  DADD R180, R176, R180 ;  /* 0x00000000b0b47229 */ /* 0x000fe400000000b4 */
[----:B------:R-:W-:Y:S02]  /*1e50*/  DMUL R186, R108, UR20 ;  /* 0x000000146cba7c28 */ /* 0x000fe40008000000 */
[----:B------:R-:W-:-:S06]  /*1e60*/  DMUL R176, R104, UR22 ;  /* 0x0000001668b07c28 */ /* 0x000fcc0008000000 */
[----:B------:R-:W-:Y:S02]  /*1e70*/  DFMA R186, R232, UR20, -R186 ;  /* 0x00000014e8ba7c2b */ /* 0x000fe400080008ba */
[----:B------:R-:W-:Y:S02]  /*1e80*/  DFMA R176, R106, UR22, -R176 ;  /* 0x000000166ab07c2b */ /* 0x000fe400080008b0 */
[----:B------:R-:W-:-:S06]  /*1e90*/  DMUL R184, R18, R184 ;  /* 0x000000b812b87228 */ /* 0x000fcc0000000000 */
[----:B------:R-:W-:Y:S02]  /*1ea0*/  DADD R176, R186, R176 ;  /* 0x00000000bab07229 */ /* 0x000fe400000000b0 */
[----:B------:R-:W-:Y:S01]  /*1eb0*/  DMUL R182, R182, R184 ;  /* 0x000000b8b6b67228 */ /* 0x000fe20000000000 */
[----:B------:R-:W4:Y:S01]  /*1ec0*/  LDG.E.64.CONSTANT R186, desc[UR6][R178.64+-0x1308] ;  /* 0xffecf806b2ba7981 */ /* 0x000f22000c1e9b00 */
[----:B------:R-:W-:-:S04]  /*1ed0*/  DMUL R190, R190, R180 ;  /* 0x000000b4bebe7228 */ /* 0x000fc80000000000 */
[----:B------:R-:W-:Y:S01]  /*1ee0*/  DMUL R176, R140, R176 ;  /* 0x000000b08cb07228 */ /* 0x000fe20000000000 */
[----:B------:R-:W2:Y:S01]  /*1ef0*/  LDG.E.64.CONSTANT R140, desc[UR6][R156.64+0x168678] ;  /* 0x168678069c8c7981 */ /* 0x000ea2000c1e9b00 */
[----:B------:R-:W-:Y:S02]  /*1f00*/  DADD R220, R220, -R104 ;  /* 0x00000000dcdc7229 */ /* 0x000fe40000000868 */
[----:B------:R-:W-:Y:S02]  /*1f10*/  DMUL R184, R214, UR20 ;  /* 0x00000014d6b87c28 */ /* 0x000fe40008000000 */
[----:B------:R-:W-:Y:S02]  /*1f20*/  DMUL R180, R204, UR22 ;  /* 0x00000016ccb47c28 */ /* 0x000fe40008000000 */
[----:B------:R-:W-:Y:S01]  /*1f30*/  DMUL R194, R150, R194 ;  /* 0x000000c296c27228 */ /* 0x000fe20000000000 */
[----:B------:R-:W4:Y:S01]  /*1f40*/  LDG.E.64.CONSTANT R150, desc[UR6][R156.64+0x169978] ;  /* 0x169978069c967981 */ /* 0x000f22000c1e9b00 */
[----:B------:R-:W-:-:S02]  /*1f50*/  DMUL R104, R102, UR20 ;  /* 0x0000001466687c28 */ /* 0x000fc40008000000 */
[----:B------:R-:W-:Y:S02]  /*1f60*/  DFMA R184, R216, UR20, -R184 ;  /* 0x00000014d8b87c2b */ /* 0x000fe400080008b8 */
[----:B------:R-:W-:Y:S02]  /*1f70*/  DFMA R180, R78, UR22, -R180 ;  /* 0x000000164eb47c2b */ /* 0x000fe400080008b4 */
[----:B------:R-:W-:Y:S02]  /*1f80*/  DFMA R132, R222, UR20, R132 ;  /* 0x00000014de847c2b */ /* 0x000fe40008000084 */
[----:B------:R-:W-:Y:S01]  /*1f90*/  DMUL R190, R162, R190 ;  /* 0x000000bea2be7228 */ /* 0x000fe20000000000 */
[----:B------:R-:W4:Y:S01]  /*1fa0*/  LDG.E.64.CONSTANT R156, desc[UR6][R244.64+-0x1308] ;  /* 0xffecf806f49c7981 */ /* 0x000f22000c1e9b00 */
[----:B------:R-:W-:Y:S02]  /*1fb0*/  DADD R216, R216, -R100 ;  /* 0x00000000d8d87229 */ /* 0x000fe40000000864 */
[----:B------:R-:W-:Y:S01]  /*1fc0*/  DFMA R104, R100, UR20, -R104 ;  /* 0x0000001464687c2b */ /* 0x000fe20008000868 */
[----:B------:R-:W4:Y:S01]  /*1fd0*/  LDG.E.64.CONSTANT R222, desc[UR6][R242.64+0x16a2f8] ;  /* 0x16a2f806f2de7981 */ /* 0x000f22000c1e9b00 */
[----:B------:R-:W-:-:S02]  /*1fe0*/  DADD R228, R228, -R106 ;  /* 0x00000000e4e47229 */ /* 0x000fc4000000086a */
[----:B------:R-:W-:Y:S02]  /*1ff0*/  DMUL R100, R146, UR20 ;  /* 0x0000001492647c28 */ /* 0x000fe40008000000 */
[----:B------:R-:W-:Y:S02]  /*2000*/  DADD R180, R184, R180 ;  /* 0x00000000b8b47229 */ /* 0x000fe400000000b4 */
[----:B------:R-:W-:Y:S02]  /*2010*/  DMUL R106, R36, UR22 ;  /* 0x00000016246a7c28 */ /* 0x000fe40008000000 */
[----:B------:R-:W-:Y:S02]  /*2020*/  DMUL R184, R152, R194 ;  /* 0x000000c298b87228 */ /* 0x000fe40000000000 */
[----:B------:R-:W-:Y:S02]  /*2030*/  DMUL R132, R218, R132 ;  /* 0x00000084da847228 */ /* 0x000fe40000000000 */
[----:B------:R-:W-:Y:S01]  /*2040*/  DMUL R152, R20, R190 ;  /* 0x000000be14987228 */ /* 0x000fe20000000000 */
[----:B------:R-:W4:Y:S01]  /*2050*/  LDG.E.64.CONSTANT R218, desc[UR6][R242.64+0x167cf8] ;  /* 0x167cf806f2da7981 */ /* 0x000f22000c1e9b00 */
[----:B------:R-:W-:-:S02]  /*2060*/  DADD R214, R214, -R102 ;  /* 0x00000000d6d67229 */ /* 0x000fc40000000866 */
[----:B------:R-:W-:Y:S01]  /*2070*/  DADD R204, R204, -R36 ;  /* 0x00000000cccc7229 */ /* 0x000fe20000000824 */
[----:B------:R-:W4:Y:S01]  /*2080*/  LDG.E.64.CONSTANT R190, desc[UR6][R178.64+0x12f8] ;  /* 0x0012f806b2be7981 */ /* 0x000f22000c1e9b00 */
[----:B------:R-:W-:Y:S02]  /*2090*/  DFMA R102, R160, UR20, -R100 ;  /* 0x00000014a0667c2b */ /* 0x000fe40008000864 */
[----:B------:R-:W-:Y:S02]  /*20a0*/  DFMA R106, R212, UR22, -R106 ;  /* 0x00000016d46a7c2b */ /* 0x000fe4000800086a */
[----:B------:R-:W-:Y:S02]  /*20b0*/  DMUL R36, R154, UR20 ;  /* 0x000000149a247c28 */ /* 0x000fe40008000000 */
[----:B------:R-:W-:Y:S02]  /*20c0*/  DMUL R100, R210, UR22 ;  /* 0x00000016d2647c28 */ /* 0x000fe40008000000 */
[----:B------:R-:W-:-:S02]  /*20d0*/  DFMA R170, R184, UR22, R170 ;  /* 0x00000016b8aa7c2b */ /* 0x000fc400080000aa */
[----:B------:R-:W-:Y:S01]  /*20e0*/  DMUL R176, R162, R176 ;  /* 0x000000b0a2b07228 */ /* 0x000fe20000000000 */
[----:B------:R-:W4:Y:S01]  /*20f0*/  LDG.E.64.CONSTANT R184, desc[UR6][R244.64+0x12f8] ;  /* 0x0012f806f4b87981 */ /* 0x000f22000c1e9b00 */
[----:B------:R-:W-:Y:S02]  /*2100*/  DMUL R142, R142, R180 ;  /* 0x000000b48e8e7228 */ /* 0x000fe40000000000 */
[----:B------:R-:W-:Y:S01]  /*2110*/  DMUL R152, R152, UR20 ;  /* 0x0000001498987c28 */ /* 0x000fe20008000000 */
[----:B------:R-:W4:Y:S01]  /*2120*/  LDG.E.64.CONSTANT R180, desc[UR6][R178.64+0x978] ;  /* 0x00097806b2b47981 */ /* 0x000f22000c1e9b00 */
[----:B------:R-:W-:Y:S02]  /*2130*/  DADD R230, R230, -R108 ;  /* 0x00000000e6e67229 */ /* 0x000fe4000000086c */
[----:B------:R-:W-:Y:S02]  /*2140*/  DADD R104, R104, R106 ;  /* 0x0000000068687229 */ /* 0x000fe4000000006a */
[----:B------:R-:W-:Y:S01]  /*2150*/  DFMA R36, R138, UR20, -R36 ;  /* 0x000000148a247c2b */ /* 0x000fe20008000824 */
[----:B------:R-:W4:Y:S01]  /*2160*/  LDG.E.64.CONSTANT R106, desc[UR6][R242.64+0x2d1680] ;  /* 0x2d168006f26a7981 */ /* 0x000f22000c1e9b00 */
[----:B------:R-:W-:-:S02]  /*2170*/  DFMA R100, R208, UR22, -R100 ;  /* 0x00000016d0647c2b */ /* 0x000fc40008000864 */
[----:B------:R-:W-:Y:S01]  /*2180*/  DFMA R170, R182, UR22, R170 ;  /* 0x00000016b6aa7c2b */ /* 0x000fe200080000aa */
[----:B------:R-:W4:Y:S01]  /*2190*/  LDG.E.64.CONSTANT R178, desc[UR6][R178.64+-0x988] ;  /* 0xfff67806b2b27981 */ /* 0x000f22000c1e9b00 */
[----:B------:R-:W-:Y:S02]  /*21a0*/  DMUL R108, R226, UR22 ;  /* 0x00000016e26c7c28 */ /* 0x000fe40008000000 */
[----:B------:R-:W-:Y:S01]  /*21b0*/  DMUL R176, R18, R176 ;  /* 0x000000b012b07228 */ /* 0x000fe20000000000 */
[----:B------:R-:W4:Y:S01]  /*21c0*/  LDG.E.64.CONSTANT R182, desc[UR6][R128.64+0x978] ;  /* 0x0009780680b67981 */ /* 0x000f22000c1e9b00 */
[----:B------:R-:W-:Y:S02]  /*21d0*/  DFMA R152, R142, UR20, R152 ;  /* 0x000000148e987c2b */ /* 0x000fe40008000098 */
[----:B------:R-:W-:Y:S01]  /*21e0*/  DADD R36, R36, R100 ;  /* 0x0000000024247229 */ /* 0x000fe20000000064 */
[----:B------:R-:W4:Y:S01]  /*21f0*/  LDG.E.64.CONSTANT R142, desc[UR6][R242.64+0x169978] ;  /* 0x16997806f28e7981 */ /* 0x000f22000c1e9b00 */
[----:B------:R-:W-:-:S02]  /*2200*/  DFMA R108, R224, UR22, -R108 ;  /* 0x00000016e06c7c2b */ /* 0x000fc4000800086c */
[----:B------:R-:W-:Y:S01]  /*2210*/  DMUL R238, R238, R104 ;  /* 0x00000068eeee7228 */ /* 0x000fe20000000000 */
[----:B------:R-:W4:Y:S01]  /*2220*/  LDG.E.64.CONSTANT R100, desc[UR6][R242.64+0xb5b00] ;  /* 0x0b5b0006f2647981 */ /* 0x000f22000c1e9b00 */
[----:B------:R-:W-:Y:S02]  /*2230*/  DADD R126, R126, R170 ;  /* 0x000000007e7e7229 */ /* 0x000fe400000000aa */
[----:B------:R-:W-:Y:S01]  /*2240*/  DADD R232, R112, -R232 ;  /* 0x0000000070e87229 */ /* 0x000fe200000008e8 */
[----:B------:R-:W4:Y:S01]  /*2250*/  LDG.E.64.CONSTANT R104, desc[UR6][R242.64+0xb3500] ;  /* 0x0b350006f2687981 */ /* 0x000f22000c1e9b00 */
[----:B------:R-:W-:-:S03]  /*2260*/  DFMA R152, R176, UR20, R152 ;  /* 0x00000014b0987c2b */ /* 0x000fc60008000098 */
[----:B------:R-:W4:Y:S04]  /*2270*/  LDG.E.64.CONSTANT R170, desc[UR6][R174.64+0x978] ;  /* 0x00097806aeaa7981 */ /* 0x000f28000c1e9b00 */
[----:B------:R-:W0:Y:S04]  /*2280*/  LDG.E.64.CONSTANT R176, desc[UR6][R244.64+-0x988] ;  /* 0xfff67806f4b07981 */ /* 0x000e28000c1e9b00 */
[----:B------:R-:W4:Y:S04]  /*2290*/  LDG.E.64.CONSTANT R112, desc[UR6][R242.64+0xb3e80] ;  /* 0x0b3e8006f2707981 */ /* 0x000f28000c1e9b00 */
[----:B------:R-:W0:Y:S01]  /*22a0*/  LDG.E.64.CONSTANT R174, desc[UR6][R174.64+-0x988] ;  /* 0xfff67806aeae7981 */ /* 0x000e22000c1e9b00 */
[----:B------:R-:W-:-:S02]  /*22b0*/  DMUL R236, R236, R36 ;  /* 0x00000024ecec7228 */ /* 0x000fc40000000000 */
[----:B------:R-:W-:Y:S01]  /*22c0*/  DADD R102, R102, R108 ;  /* 0x0000000066667229 */ /* 0x000fe2000000006c */
[----:B------:R-:W4:Y:S04]  /*22d0*/  LDG.E.64.CONSTANT R36, desc[UR6][R242.64+0x2d0d00] ;  /* 0x2d0d0006f2247981 */ /* 0x000f28000c1e9b00 */
[----:B------:R-:W4:Y:S04]  /*22e0*/  LDG.E.64.CONSTANT R128, desc[UR6][R128.64+-0x988] ;  /* 0xfff6780680807981 */ /* 0x000f28000c1e9b00 */
[----:B------:R-:W4:Y:S04]  /*22f0*/  LDG.E.64.CONSTANT R108, desc[UR6][R242.64+0xb5180] ;  /* 0x0b518006f26c7981 */ /* 0x000f28000c1e9b00 */
[----:B------:R-:W4:Y:S01]  /*2300*/  LDG.E.64.CONSTANT R244, desc[UR6][R242.64+0x2d2980] ;  /* 0x2d298006f2f47981 */ /* 0x000f22000c1e9b00 */
[----:B------:R-:W-:-:S03]  /*2310*/  DMUL R240, R240, R102 ;  /* 0x00000066f0f07228 */ /* 0x000fc60000000000 */
[----:B------:R-:W4:Y:S01]  /*2320*/  LDG.E.64.CONSTANT R102, desc[UR6][R242.64+0x2d3300] ;  /* 0x2d330006f2667981 */ /* 0x000f22000c1e9b00 */
[----:B------:R-:W-:Y:S01]  /*2330*/  DADD R212, R78, -R212 ;  /* 0x000000004ed47229 */ /* 0x000fe200000008d4 */
[----:B------:R-:W-:Y:S01]  /*2340*/  IADD3 R78, P0, PT, R120, R249, RZ ;  /* 0x000000f9784e7210 */ /* 0x000fe20007f1e0ff */
[----:B------:R-:W-:-:S04]  /*2350*/  DMUL R206, R206, R130 ;  /* 0x00000082cece7228 */ /* 0x000fc80000000000 */
[----:B------:R-:W-:-:S05]  /*2360*/  IMAD.X R79, R121, 0x1, R251, P0 ;  /* 0x00000001794f7824 */ /* 0x000fca00000e06fb */
[----:B------:R-:W4:Y:S01]  /*2370*/  LDG.E.64 R130, desc[UR6][R78.64+0x169000] ;  /* 0x169000064e827981 */ /* 0x000f22000c1e1b00 */
[----:B------:R-:W-:-:S08]  /*2380*/  DMUL R240, R162, R240 ;  /* 0x000000f0a2f07228 */ /* 0x000fd00000000000 */
[----:B------:R-:W-:-:S08]  /*2390*/  DMUL R240, R22, R240 ;  /* 0x000000f016f07228 */ /* 0x000fd00000000000 */
[----:B------:R-:W-:-:S08]  /*23a0*/  DMUL R240, R240, UR22 ;  /* 0x00000016f0f07c28 */ /* 0x000fd00008000000 */
[----:B------:R-:W-:Y:S02]  /*23b0*/  DFMA R240, R236, UR22, R240 ;  /* 0x00000016ecf07c2b */ /* 0x000fe400080000f0 */
[----:B------:R-:W-:-:S08]  /*23c0*/  DADD R160, R160, -R234 ;  /* 0x00000000a0a07229 */ /* 0x000fd000000008ea */
[----:B------:R-:W-:-:S08]  /*23d0*/  DMUL R160, R160, UR22 ;  /* 0x00000016a0a07c28 */ /* 0x000fd00008000000 */
[----:B------:R-:W-:Y:S02]  /*23e0*/  DFMA R160, R232, UR20, R160 ;  /* 0x00000014e8a07c2b */ /* 0x000fe400080000a0 */
[----:B---3--:R-:W-:Y:S02]  /*23f0*/  DMUL R236, R188, UR20 ;  /* 0x00000014bcec7c28 */ /* 0x008fe40008000000 */
[----:B------:R-:W-:-:S06]  /*2400*/  DADD R146, R146, -R188 ;  /* 0x0000000092927229 */ /* 0x000fcc00000008bc */
[----:B------:R-:W-:Y:S02]  /*2410*/  DFMA R236, R234, UR20, -R236 ;  /* 0x00000014eaec7c2b */ /* 0x000fe400080008ec */
[----:B------:R-:W-:-:S08]  /*2420*/  DMUL R146, R146, UR22 ;  /* 0x0000001692927c28 */ /* 0x000fd00008000000 */
[----:B------:R-:W-:Y:S02]  /*2430*/  DFMA R146, R230, UR20, R146 ;  /* 0x00000014e6927c2b */ /* 0x000fe40008000092 */
[----:B--2---:R-:W-:-:S08]  /*2440*/  DMUL R188, R140, UR22 ;  /* 0x000000168cbc7c28 */ /* 0x004fd00008000000 */
[----:B----4-:R-:W-:Y:S02]  /*2450*/  DFMA R188, R150, UR22, -R188 ;  /* 0x0000001696bc7c2b */ /* 0x010fe400080008bc */
[----:B------:R-:W-:Y:S02]  /*2460*/  DADD R224, R224, -R150 ;  /* 0x00000000e0e07229 */ /* 0x000fe40000000896 */
[----:B------:R-:W-:-:S04]  /*2470*/  DADD R150, -R166, R172 ;  /* 0x00000000a6967229 */ /* 0x000fc800000001ac */
[----:B------:R-:W-:Y:S02]  /*2480*/  DADD R188, R236, R188 ;  /* 0x00000000ecbc7229 */ /* 0x000fe400000000bc */
[----:B------:R-:W-:Y:S02]  /*2490*/  DMUL R198, R156, R198 ;  /* 0x000000c69cc67228 */ /* 0x000fe40000000000 */
[----:B------:R-:W-:-:S04]  /*24a0*/  DMUL R150, R150, UR22 ;  /* 0x0000001696967c28 */ /* 0x000fc80008000000 */
[----:B------:R-:W-:Y:S02]  /*24b0*/  DMUL R194, R194, R188 ;  /* 0x000000bcc2c27228 */ /* 0x000fe40000000000 */
[----:B------:R-:W-:Y:S02]  /*24c0*/  DADD R188, -R16, R12 ;  /* 0x0000000010bc7229 */ /* 0x000fe4000000010c */
[----:B------:R-:W-:Y:S02]  /*24d0*/  DMUL R196, R156, R196 ;  /* 0x000000c49cc47228 */ /* 0x000fe40000000000 */
[----:B------:R-:W-:Y:S02]  /*24e0*/  DADD R154, R154, -R218 ;  /* 0x000000009a9a7229 */ /* 0x000fe400000008da */
[----:B------:R-:W-:Y:S02]  /*24f0*/  DMUL R198, R198, R186 ;  /* 0x000000bac6c67228 */ /* 0x000fe40000000000 */
[----:B------:R-:W-:-:S04]  /*2500*/  DFMA R150, R188, UR20, R150 ;  /* 0x00000014bc967c2b */ /* 0x000fc80008000096 */
[----:B------:R-:W-:Y:S02]  /*2510*/  DMUL R154, R154, UR22 ;  /* 0x000000169a9a7c28 */ /* 0x000fe40008000000 */
[----:B------:R-:W-:Y:S02]  /*2520*/  DMUL R188, R158, UR22 ;  /* 0x000000169ebc7c28 */ /* 0x000fe40008000000 */
[----:B------:R-:W-:Y:S02]  /*2530*/  DADD R158, R210, -R158 ;  /* 0x00000000d29e7229 */ /* 0x000fe4000000089e */
[----:B------:R-:W-:Y:S02]  /*2540*/  DMUL R196, R186, R196 ;  /* 0x000000c4bac47228 */ /* 0x000fe40000000000 */
[----:B------:R-:W-:Y:S02]  /*2550*/  DFMA R154, R214, UR20, R154 ;  /* 0x00000014d69a7c2b */ /* 0x000fe4000800009a */
[----:B------:R-:W-:-:S02]  /*2560*/  DMUL R146, R198, R146 ;  /* 0x00000092c6927228 */ /* 0x000fc40000000000 */
[----:B------:R-:W-:Y:S02]  /*2570*/  DMUL R156, R156, R186 ;  /* 0x000000ba9c9c7228 */ /* 0x000fe40000000000 */
[----:B------:R-:W-:Y:S02]  /*2580*/  DADD R140, R226, -R140 ;  /* 0x00000000e28c7229 */ /* 0x000fe4000000088c */
[----:B------:R-:W-:Y:S02]  /*2590*/  DMUL R158, R158, UR22 ;  /* 0x000000169e9e7c28 */ /* 0x000fe40008000000 */
[----:B------:R-:W-:Y:S02]  /*25a0*/  DMUL R154, R196, R154 ;  /* 0x0000009ac49a7228 */ /* 0x000fe40000000000 */
[----:B------:R-:W-:Y:S02]  /*25b0*/  DMUL R186, R186, R156 ;  /* 0x0000009cbaba7228 */ /* 0x000fe40000000000 */
[----:B------:R-:W-:-:S02]  /*25c0*/  DMUL R224, R224, UR22 ;  /* 0x00000016e0e07c28 */ /* 0x000fc40008000000 */
[----:B------:R-:W-:Y:S02]  /*25d0*/  DMUL R140, R140, UR22 ;  /* 0x000000168c8c7c28 */ /* 0x000fe40008000000 */
[----:B------:R-:W-:Y:S02]  /*25e0*/  DADD R208, R208, -R142 ;  /* 0x00000000d0d07229 */ /* 0x000fe4000000088e */
[----:B------:R-:W-:Y:S02]  /*25f0*/  DFMA R188, R142, UR22, -R188 ;  /* 0x000000168ebc7c2b */ /* 0x000fe400080008bc */
[----:B------:R-:W-:Y:S02]  /*2600*/  DMUL R142, R18, R146 ;  /* 0x00000092128e7228 */ /* 0x000fe40000000000 */
[----:B------:R-:W-:Y:S02]  /*2610*/  DADD R16, -R104, R16 ;  /* 0x0000000068107229 */ /* 0x000fe40000000110 */
[----:B------:R-:W-:-:S02]  /*2620*/  DMUL R170, R148, R170 ;  /* 0x000000aa94aa7228 */ /* 0x000fc40000000000 */
[----:B------:R-:W-:Y:S02]  /*2630*/  DFMA R204, R204, UR20, R158 ;  /* 0x00000014cccc7c2b */ /* 0x000fe4000800009e */
[----:B------:R-:W-:Y:S02]  /*2640*/  DADD R156, -R112, R166 ;  /* 0x00000000709c7229 */ /* 0x000fe400000001a6 */
[----:B0-----:R-:W-:Y:S02]  /*2650*/  DMUL R174, R176, R174 ;  /* 0x000000aeb0ae7228 */ /* 0x001fe40000000000 */
[C---:B------:R-:W-:Y:S02]  /*2660*/  DMUL R158, R148.reuse, R180 ;  /* 0x000000b4949e7228 */ /* 0x040fe40000000000 */
[----:B------:R-:W-:Y:S02]  /*2670*/  DMUL R182, R148, R182 ;  /* 0x000000b694b67228 */ /* 0x000fe40000000000 */
[----:B------:R-:W-:-:S02]  /*2680*/  DADD R14, R36, -R14 ;  /* 0x00000000240e7229 */ /* 0x000fc4000000080e */
[----:B------:R-:W-:Y:S02]  /*2690*/  DMUL R16, R16, UR22 ;  /* 0x0000001610107c28 */ /* 0x000fe40008000000 */
[----:B------:R-:W-:Y:S02]  /*26a0*/  DADD R138, R138, -R222 ;  /* 0x000000008a8a7229 */ /* 0x000fe400000008de */
[----:B------:R-:W-:Y:S02]  /*26b0*/  DFMA R142, R162, R142, R154 ;  /* 0x0000008ea28e722b */ /* 0x000fe4000000009a */
[----:B------:R-:W-:Y:S02]  /*26c0*/  DMUL R128, R176, R128 ;  /* 0x00000080b0807228 */ /* 0x000fe40000000000 */
[----:B------:R-:W-:Y:S02]  /*26d0*/  DADD R148, -R108, R172 ;  /* 0x000000006c947229 */ /* 0x000fe400000001ac */
[----:B------:R-:W-:-:S02]  /*26e0*/  DFMA R224, R228, UR20, R224 ;  /* 0x00000014e4e07c2b */ /* 0x000fc400080000e0 */
[----:B------:R-:W-:Y:S02]  /*26f0*/  DMUL R218, R218, UR20 ;  /* 0x00000014dada7c28 */ /* 0x000fe40008000000 */
[----:B------:R-:W-:Y:S02]  /*2700*/  DMUL R208, R208, UR22 ;  /* 0x00000016d0d07c28 */ /* 0x000fe40008000000 */
[----:B------:R-:W-:Y:S02]  /*2710*/  DFMA R140, R220, UR20, R140 ;  /* 0x00000014dc8c7c2b */ /* 0x000fe4000800008c */
[----:B------:R-:W-:Y:S02]  /*2720*/  DMUL R192, R184, R192 ;  /* 0x000000c0b8c07228 */ /* 0x000fe40000000000 */
[----:B------:R-:W-:Y:S02]  /*2730*/  DMUL R170, R170, R180 ;  /* 0x000000b4aaaa7228 */ /* 0x000fe40000000000 */
[----:B------:R-:W-:-:S02]  /*2740*/  DMUL R176, R176, R178 ;  /* 0x000000b2b0b07228 */ /* 0x000fc40000000000 */
[----:B------:R-:W-:Y:S02]  /*2750*/  DADD R154, R106, -R164 ;  /* 0x000000006a9a7229 */ /* 0x000fe400000008a4 */
[----:B------:R-:W-:Y:S02]  /*2760*/  DMUL R174, R174, R178 ;  /* 0x000000b2aeae7228 */ /* 0x000fe40000000000 */
[----:B------:R-:W-:Y:S02]  /*2770*/  DMUL R156, R156, UR22 ;  /* 0x000000169c9c7c28 */ /* 0x000fe40008000000 */
[----:B------:R-:W-:Y:S02]  /*2780*/  DFMA R14, R14, UR20, R16 ;  /* 0x000000140e0e7c2b */ /* 0x000fe40008000010 */
[----:B------:R-:W-:Y:S02]  /*2790*/  DMUL R138, R138, UR22 ;  /* 0x000000168a8a7c28 */ /* 0x000fe40008000000 */
[----:B------:R-:W-:-:S02]  /*27a0*/  DMUL R202, R184, R202 ;  /* 0x000000cab8ca7228 */ /* 0x000fc40000000000 */
[----:B------:R-:W-:Y:S02]  /*27b0*/  DADD R12, -R100, R12 ;  /* 0x00000000640c7229 */ /* 0x000fe4000000010c */
[----:B------:R-:W-:Y:S02]  /*27c0*/  DADD R16, R244, -R168 ;  /* 0x00000000f4107229 */ /* 0x000fe400000008a8 */
[----:B------:R-:W-:Y:S02]  /*27d0*/  DMUL R148, R148, UR22 ;  /* 0x0000001694947c28 */ /* 0x000fe40008000000 */
[----:B------:R-:W-:Y:S02]  /*27e0*/  DMUL R194, R162, R194 ;  /* 0x000000c2a2c27228 */ /* 0x000fe40000000000 */
[----:B------:R-:W-:Y:S02]  /*27f0*/  DFMA R218, R222, UR20, -R218 ;  /* 0x00000014deda7c2b */ /* 0x000fe400080008da */
[----:B------:R-:W-:-:S02]  /*2800*/  DFMA R208, R212, UR20, R208 ;  /* 0x00000014d4d07c2b */ /* 0x000fc400080000d0 */
[----:B------:R-:W-:Y:S02]  /*2810*/  DMUL R192, R192, R190 ;  /* 0x000000bec0c07228 */ /* 0x000fe40000000000 */
[----:B------:R-:W-:Y:S02]  /*2820*/  DMUL R224, R170, R224 ;  /* 0x000000e0aae07228 */ /* 0x000fe40000000000 */
[----:B------:R-:W-:Y:S02]  /*2830*/  DMUL R182, R180, R182 ;  /* 0x000000b6b4b67228 */ /* 0x000fe40000000000 */
[C---:B------:R-:W-:Y:S02]  /*2840*/  DMUL R176, R178.reuse, R176 ;  /* 0x000000b0b2b07228 */ /* 0x040fe40000000000 */
[----:B------:R-:W-:Y:S02]  /*2850*/  DMUL R128, R178, R128 ;  /* 0x00000080b2807228 */ /* 0x000fe40000000000 */
[----:B------:R-:W-:-:S02]  /*2860*/  DFMA R154, R154, UR20, R156 ;  /* 0x000000149a9a7c2b */ /* 0x000fc4000800009c */
[----:B------:R-:W-:Y:S02]  /*2870*/  DMUL R140, R174, R140 ;  /* 0x0000008cae8c7228 */ /* 0x000fe40000000000 */
[----:B------:R-:W-:Y:S02]  /*2880*/  DFMA R138, R216, UR20, R138 ;  /* 0x00000014d88a7c2b */ /* 0x000fe4000800008a */
[----:B------:R-:W-:Y:S02]  /*2890*/  DMUL R202, R190, R202 ;  /* 0x000000cabeca7228 */ /* 0x000fe40000000000 */
[----:B------:R-:W-:Y:S02]  /*28a0*/  DMUL R146, R180, R158 ;  /* 0x0000009eb4927228 */ /* 0x000fe40000000000 */
[----:B------:R-:W-:Y:S02]  /*28b0*/  DADD R10, R102, -R10 ;  /* 0x00000000660a7229 */ /* 0x000fe4000000080a */
[----:B------:R-:W-:-:S02]  /*28c0*/  DMUL R12, R12, UR22 ;  /* 0x000000160c0c7c28 */ /* 0x000fc40008000000 */
[----:B------:R-:W-:Y:S02]  /*28d0*/  DFMA R16, R16, UR20, R148 ;  /* 0x0000001410107c2b */ /* 0x000fe40008000094 */
[----:B------:R-:W-:Y:S02]  /*28e0*/  DMUL R194, R18, R194 ;  /* 0x000000c212c27228 */ /* 0x000fe40000000000 */
[----:B------:R-:W-:Y:S02]  /*28f0*/  DADD R188, R218, R188 ;  /* 0x00000000dabc7229 */ /* 0x000fe400000000bc */
[----:B------:R-:W-:Y:S02]  /*2900*/  DMUL R160, R192, R160 ;  /* 0x000000a0c0a07228 */ /* 0x000fe40000000000 */
[----:B------:R-:W-:Y:S02]  /*2910*/  DMUL R184, R184, R190 ;  /* 0x000000beb8b87228 */ /* 0x000fe40000000000 */
[----:B------:R-:W-:-:S02]  /*2920*/  DMUL R182, R182, R208 ;  /* 0x000000d0b6b67228 */ /* 0x000fc40000000000 */
[----:B------:R-:W-:Y:S02]  /*2930*/  DMUL R128, R128, R204 ;  /* 0x000000cc80807228 */ /* 0x000fe40000000000 */
[----:B------:R-:W-:Y:S02]  /*2940*/  DMUL R154, R176, R154 ;  /* 0x0000009ab09a7228 */ /* 0x000fe40000000000 */
[----:B------:R-:W-:Y:S02]  /*2950*/  DADD R148, R244, -R106 ;  /* 0x00000000f4947229 */ /* 0x000fe4000000086a */
[----:B------:R-:W-:Y:S02]  /*2960*/  DADD R158, R108, -R112 ;  /* 0x000000006c9e7229 */ /* 0x000fe40000000870 */
[----:B------:R-:W-:Y:S02]  /*2970*/  DMUL R224, R26, R224 ;  /* 0x000000e01ae07228 */ /* 0x000fe40000000000 */
[----:B------:R-:W-:-:S02]  /*2980*/  DMUL R140, R18, R140 ;  /* 0x0000008c128c7228 */ /* 0x000fc40000000000 */
[----:B------:R-:W-:Y:S02]  /*2990*/  DMUL R202, R202, R138 ;  /* 0x0000008acaca7228 */ /* 0x000fe40000000000 */
[----:B------:R-:W-:Y:S02]  /*29a0*/  DFMA R10, R10, UR20, R12 ;  /* 0x000000140a0a7c2b */ /* 0x000fe4000800000c */
[----:B------:R-:W-:Y:S02]  /*29b0*/  DFMA R194, R194, UR22, R240 ;  /* 0x00000016c2c27c2b */ /* 0x000fe400080000f0 */
[----:B------:R-:W-:Y:S02]  /*29c0*/  DMUL R188, R206, R188 ;  /* 0x000000bccebc7228 */ /* 0x000fe40000000000 */
[----:B------:R-:W-:Y:S02]  /*29d0*/  DMUL R138, R24, R160 ;  /* 0x000000a0188a7228 */ /* 0x000fe40000000000 */
[----:B------:R-:W-:-:S02]  /*29e0*/  DMUL R190, R190, R184 ;  /* 0x000000b8bebe7228 */ /* 0x000fc40000000000 */
[----:B------:R-:W-:Y:S02]  /*29f0*/  DMUL R14, R186, R14 ;  /* 0x0000000eba0e7228 */ /* 0x000fe40000000000 */
[----:B------:R-:W-:Y:S02]  /*2a00*/  DADD R156, R100, -R104 ;  /* 0x00000000649c7229 */ /* 0x000fe40000000868 */
[----:B------:R-:W-:Y:S02]  /*2a10*/  DADD R12, R102, -R36 ;  /* 0x00000000660c7229 */ /* 0x000fe40000000824 */
[----:B------:R-:W-:Y:S02]  /*2a20*/  DMUL R148, R148, UR22 ;  /* 0x0000001694947c28 */ /* 0x000fe40008000000 */
[----:B------:R-:W-:Y:S02]  /*2a30*/  DMUL R158, R158, UR22 ;  /* 0x000000169e9e7c28 */ /* 0x000fe40008000000 */
[----:B------:R-:W-:-:S02]  /*2a40*/  DFMA R182, R162, R224, R182 ;  /* 0x000000e0a2b6722b */ /* 0x000fc400000000b6 */
[----:B------:R-:W-:Y:S02]  /*2a50*/  DFMA R16, R146, R16, R154 ;  /* 0x000000109210722b */ /* 0x000fe4000000009a */
[----:B------:R-:W-:Y:S02]  /*2a60*/  DFMA R128, R162, R140, R128 ;  /* 0x0000008ca280722b */ /* 0x000fe40000000080 */
[----:B------:R-:W-:Y:S02]  /*2a70*/  DFMA R152, R238, UR20, R152 ;  /* 0x00000014ee987c2b */ /* 0x000fe40008000098 */
[----:B------:R-:W-:Y:S02]  /*2a80*/  DFMA R194, R188, UR22, R194 ;  /* 0x00000016bcc27c2b */ /* 0x000fe400080000c2 */
[----:B------:R-:W-:Y:S02]  /*2a90*/  DADD R130, R200, R130 ;  /* 0x00000000c8827229 */ /* 0x000fe40000000082 */
[----:B------:R-:W-:-:S02]  /*2aa0*/  DFMA R138, R162, R138, R202 ;  /* 0x0000008aa28a722b */ /* 0x000fc400000000ca */
[----:B------:R-:W-:Y:S02]  /*2ab0*/  DFMA R10, R190, R10, R14 ;  /* 0x0000000abe0a722b */ /* 0x000fe4000000000e */
[----:B------:R-:W-:Y:S02]  /*2ac0*/  DFMA R12, R12, UR20, R148 ;  /* 0x000000140c0c7c2b */ /* 0x000fe40008000094 */
[----:B------:R-:W-:Y:S02]  /*2ad0*/  DFMA R156, R156, UR20, R158 ;  /* 0x000000149c9c7c2b */ /* 0x000fe4000800009e */
[----:B------:R-:W-:Y:S02]  /*2ae0*/  DMUL R134, R34, R134 ;  /* 0x0000008622867228 */ /* 0x000fe40000000000 */
[----:B------:R-:W-:Y:S02]  /*2af0*/  DMUL R144, R50, R144 ;  /* 0x0000009032907228 */ /* 0x000fe40000000000 */
[----:B------:R-:W-:-:S02]  /*2b00*/  DMUL R16, R16, UR22 ;  /* 0x0000001610107c28 */ /* 0x000fc40008000000 */
[----:B------:R-:W-:Y:S02]  /*2b10*/  DADD R128, R182, R128 ;  /* 0x00000000b6807229 */ /* 0x000fe40000000080 */
[----:B------:R-:W-:Y:S02]  /*2b20*/  DADD R152, R152, R194 ;  /* 0x0000000098987229 */ /* 0x000fe400000000c2 */
[----:B------:R-:W-:Y:S02]  /*2b30*/  DADD R126, R130, R126 ;  /* 0x00000000827e7229 */ /* 0x000fe4000000007e */
[----:B------:R-:W-:Y:S02]  /*2b40*/  DADD R138, R138, R142 ;  /* 0x000000008a8a7229 */ /* 0x000fe4000000008e */
[----:B------:R-:W-:Y:S02]  /*2b50*/  DFMA R12, R134, R12, R132 ;  /* 0x0000000c860c722b */ /* 0x000fe40000000084 */
[----:B------:R-:W-:-:S02]  /*2b60*/  DMUL R144, R144, R156 ;  /* 0x0000009c90907228 */ /* 0x000fc40000000000 */
[----:B------:R-:W-:Y:S02]  /*2b70*/  DFMA R10, R10, UR20, R16 ;  /* 0x000000140a0a7c2b */ /* 0x000fe40008000010 */
[----:B------:R-:W-:Y:S02]  /*2b80*/  DMUL R128, R128, UR22 ;  /* 0x0000001680807c28 */ /* 0x000fe40008000000 */
[----:B------:R-:W-:Y:S02]  /*2b90*/  DADD R126, R126, R152 ;  /* 0x000000007e7e7229 */ /* 0x000fe40000000098 */
[----:B------:R-:W-:Y:S02]  /*2ba0*/  DFMA R136, R136, R150, R144 ;  /* 0x000000968888722b */ /* 0x000fe40000000090 */
[----:B------:R-:W-:Y:S02]  /*2bb0*/  DFMA R10, R12, UR20, R10 ;  /* 0x000000140c0a7c2b */ /* 0x000fe4000800000a */
[----:B------:R-:W-:Y:S01]  /*2bc0*/  DFMA R128, R138, UR20, R128 ;  /* 0x000000148a807c2b */ /* 0x000fe20008000080 */
[----:B------:R-:W-:Y:S01]  /*2bd0*/  IADD3 R114, P0, PT, R114, 0x8, RZ ;  /* 0x0000000872727810 */ /* 0x000fe20007f1e0ff */
[----:B------:R-:W-:-:S04]  /*2be0*/  VIADD R250, R250, 0x1 ;  /* 0x00000001fafa7836 */ /* 0x000fc80000000000 */
[----:B------:R-:W-:Y:S02]  /*2bf0*/  DFMA R10, R136, UR22, R10 ;  /* 0x00000016880a7c2b */ /* 0x000fe4000800000a */
[----:B------:R-:W-:Y:S01]  /*2c00*/  DADD R126, R126, R128 ;  /* 0x000000007e7e7229 */ /* 0x000fe20000000080 */
[----:B------:R-:W-:Y:S02]  /*2c10*/  IADD3.X R115, PT, PT, RZ, R115, RZ, P0, !PT ;  /* 0x00000073ff737210 */ /* 0x000fe400007fe4ff */
[----:B------:R-:W-:-:S05]  /*2c20*/  ISETP.NE.AND P0, PT, R250, -0x4, PT ;  /* 0xfffffffcfa00780c */ /* 0x000fca0003f05270 */
[----:B------:R-:W-:Y:S01]  /*2c30*/  DADD R10, R126, R10 ;  /* 0x000000007e0a7229 */ /* 0x000fe2000000000a */
[----:B------:R-:W-:Y:S01]  /*2c40*/  IADD3 R249, P1, PT, R249, 0xb4800, RZ ;  /* 0x000b4800f9f97810 */ /* 0x000fe20007f3e0ff */
[----:B------:R-:W-:Y:S01]  /*2c50*/  IMAD.MOV.U32 R165, RZ, RZ, R113 ;  /* 0x000000ffffa57224 */ /* 0x000fe200078e0071 */
[----:B------:R-:W-:Y:S01]  /*2c60*/  MOV R164, R112 ;  /* 0x0000007000a47202 */ /* 0x000fe20000000f00 */
[----:B------:R-:W-:-:S03]  /*2c70*/  IMAD.MOV.U32 R158, RZ, RZ, R116 ;  /* 0x000000ffff9e7224 */ /* 0x000fc600078e0074 */
[----:B------:R0:W-:Y:S01]  /*2c80*/  STG.E.64 desc[UR6][R78.64+0x169000], R10 ;  /* 0x1690000a4e007986 */ /* 0x0001e2000c101b06 */
[----:B------:R-:W-:Y:S01]  /*2c90*/  IMAD.X R251, RZ, RZ, R251, P1 ;  /* 0x000000fffffb7224 */ /* 0x000fe200008e06fb */
[----:B------:R-:W-:Y:S01]  /*2ca0*/  MOV R159, R117 ;  /* 0x00000075009f7202 */ /* 0x000fe20000000f00 */
[----:B------:R-:W-:Y:S01]  /*2cb0*/  IMAD.MOV.U32 R148, RZ, RZ, R66 ;  /* 0x000000ffff947224 */ /* 0x000fe200078e0042 */
        /* <DEDUP_REMOVED lines=10> */
[----:B0-----:R-:W-:Y:S01]  /*2d60*/  MOV R78, R82 ;  /* 0x00000052004e7202 */ /* 0x001fe20000000f00 */
        /* <DEDUP_REMOVED lines=20> */
[----:B------:R-:W-:-:S02]  /*2eb0*/  IMAD.MOV.U32 R10, RZ, RZ, R100 ;  /* 0x000000ffff0a7224 */ /* 0x000fc400078e0064 */
[----:B------:R-:W-:Y:S02]  /*2ec0*/  IMAD.MOV.U32 R11, RZ, RZ, R101 ;  /* 0x000000ffff0b7224 */ /* 0x000fe400078e0065 */
[----:B------:R-:W-:Y:S02]  /*2ed0*/  IMAD.MOV.U32 R173, RZ, RZ, R245 ;  /* 0x000000ffffad7224 */ /* 0x000fe400078e00f5 */
[----:B------:R-:W-:Y:S02]  /*2ee0*/  IMAD.MOV.U32 R168, RZ, RZ, R108 ;  /* 0x000000ffffa87224 */ /* 0x000fe400078e006c */
[----:B------:R-:W-:Y:S02]  /*2ef0*/  IMAD.MOV.U32 R166, RZ, RZ, R106 ;  /* 0x000000ffffa67224 */ /* 0x000fe400078e006a */
[----:B------:R-:W-:Y:S02]  /*2f00*/  IMAD.MOV.U32 R167, RZ, RZ, R107 ;  /* 0x000000ffffa77224 */ /* 0x000fe400078e006b */
        /* <DEDUP_REMOVED lines=11> */
[----:B------:R-:W-:Y:S01]  /*2fc0*/  IMAD.MOV.U32 R197, RZ, RZ, R95 ;  /* 0x000000ffffc57224 */ /* 0x000fe200078e005f */
[----:B------:R-:W-:Y:S06]  /*2fd0*/  @P0 BRA `(.L_x_0) ;  /* 0xffffffd800240947 */ /* 0x000fec000383ffff */
[----:B------:R-:W-:Y:S05]  /*2fe0*/  EXIT ;  /* 0x000000000000794d */ /* 0x000fea0003800000 */
.L_x_1:
[----:B------:R-:W-:-:S00]  /*2ff0*/  BRA `(.L_x_1) ;  /* 0xfffffffc00fc7947 */ /* 0x000fc0000383ffff */
[----:B------:R-:W-:-:S00]  /*3000*/  NOP ;  /* 0x0000000000007918 */ /* 0x000fc00000000000 */
[----:B------:R-:W-:-:S00]  /*3010*/  NOP ;  /* 0x0000000000007918 */ /* 0x000fc00000000000 */
[----:B------:R-:W-:-:S00]  /*3020*/  NOP ;  /* 0x0000000000007918 */ /* 0x000fc00000000000 */
[----:B------:R-:W-:-:S00]  /*3030*/  NOP ;  /* 0x0000000000007918 */ /* 0x000fc00000000000 */
[----:B------:R-:W-:-:S00]  /*3040*/  NOP ;  /* 0x0000000000007918 */ /* 0x000fc00000000000 */
[----:B------:R-:W-:-:S00]  /*3050*/  NOP ;  /* 0x0000000000007918 */ /* 0x000fc00000000000 */
[----:B------:R-:W-:-:S00]  /*3060*/  NOP ;  /* 0x0000000000007918 */ /* 0x000fc00000000000 */
[----:B------:R-:W-:-:S00]  /*3070*/  NOP ;  /* 0x0000000000007918 */ /* 0x000fc00000000000 */
.L_x_2:


//--------------------- .nv.shared.reserved.0     --------------------------
	.section	.nv.shared.reserved.0,"aw",@nobits
	.weak		__nv_reservedSMEM_offset_0_alias
	.size		__nv_reservedSMEM_offset_0_alias, 0, 64
	.other		__nv_reservedSMEM_offset_0_alias,@"STO_CUDA_RESERVED_SHARED STV_DEFAULT"
__nv_reservedSMEM_offset_0_alias:
	.zero		0
	.zero		64


//--------------------- .nv.constant0._Z5curviPdS_S_S_S_S_S_S_S_S_S_S_ddi --------------------------
	.section	.nv.constant0._Z5curviPdS_S_S_S_S_S_S_S_S_S_S_ddi,"a",@progbits
	.sectionflags	@""
	.align	4
.nv.constant0._Z5curviPdS_S_S_S_S_S_S_S_S_S_S_ddi:
	.zero		1012


//--------------------- SYMBOLS --------------------------

	.type		.nv.reservedSmem.offset0,@object
	.size		.nv.reservedSmem.offset0,0x4
